//
// Generated by NVIDIA NVVM Compiler
//
// Compiler Build ID: CL-36424714
// Cuda compilation tools, release 13.0, V13.0.88
// Based on NVVM 20.0.0
//

.version 9.0
.target sm_100
.address_size 64

	// .globl	_Z14warm_up_kernelPi
// _ZZ26parallel_large_scan_kernelPiS_iS_E3tmp has been demoted
// _ZZ31parallel_large_scan_bcao_kernelPiS_iS_E3tmp has been demoted
.extern .shared .align 16 .b8 tmp[];

.visible .entry _Z14warm_up_kernelPi(
	.param .u64 .ptr .align 1 _Z14warm_up_kernelPi_param_0
)
{
	.reg .b32 	%r<4>;
	.reg .b64 	%rd<5>;

	ld.param.u64 	%rd1, [_Z14warm_up_kernelPi_param_0];
	cvta.to.global.u64 	%rd2, %rd1;
	mov.u32 	%r1, %tid.x;
	mul.wide.u32 	%rd3, %r1, 4;
	add.s64 	%rd4, %rd2, %rd3;
	ld.global.u32 	%r2, [%rd4];
	add.s32 	%r3, %r2, %r1;
	st.global.u32 	[%rd4], %r3;
	ret;

}
	// .globl	_Z18native_scan_kernelPiS_i
.visible .entry _Z18native_scan_kernelPiS_i(
	.param .u64 .ptr .align 1 _Z18native_scan_kernelPiS_i_param_0,
	.param .u64 .ptr .align 1 _Z18native_scan_kernelPiS_i_param_1,
	.param .u32 _Z18native_scan_kernelPiS_i_param_2
)
{
	.reg .pred 	%p<10>;
	.reg .b32 	%r<112>;
	.reg .b64 	%rd<49>;

	ld.param.u64 	%rd14, [_Z18native_scan_kernelPiS_i_param_0];
	ld.param.u64 	%rd15, [_Z18native_scan_kernelPiS_i_param_1];
	ld.param.u32 	%r21, [_Z18native_scan_kernelPiS_i_param_2];
	cvta.to.global.u64 	%rd1, %rd14;
	cvta.to.global.u64 	%rd2, %rd15;
	mov.b32 	%r22, 0;
	st.global.u32 	[%rd2], %r22;
	setp.lt.s32 	%p1, %r21, 2;
	@%p1 bra 	$L__BB1_14;
	add.s32 	%r1, %r21, -1;
	add.s32 	%r24, %r21, -2;
	and.b32  	%r2, %r1, 15;
	setp.lt.u32 	%p2, %r24, 15;
	mov.b32 	%r108, 1;
	@%p2 bra 	$L__BB1_5;
	and.b32  	%r26, %r1, -16;
	neg.s32 	%r106, %r26;
	add.s64 	%rd47, %rd1, 32;
	add.s64 	%rd46, %rd2, 32;
	mov.b32 	%r105, 0;
$L__BB1_3:
	.pragma "nounroll";
	ld.global.u32 	%r27, [%rd46+-32];
	ld.global.u32 	%r28, [%rd47+-32];
	add.s32 	%r29, %r28, %r27;
	st.global.u32 	[%rd46+-28], %r29;
	ld.global.u32 	%r30, [%rd47+-28];
	add.s32 	%r31, %r30, %r29;
	st.global.u32 	[%rd46+-24], %r31;
	ld.global.u32 	%r32, [%rd47+-24];
	add.s32 	%r33, %r32, %r31;
	st.global.u32 	[%rd46+-20], %r33;
	ld.global.u32 	%r34, [%rd47+-20];
	add.s32 	%r35, %r34, %r33;
	st.global.u32 	[%rd46+-16], %r35;
	ld.global.u32 	%r36, [%rd47+-16];
	add.s32 	%r37, %r36, %r35;
	st.global.u32 	[%rd46+-12], %r37;
	ld.global.u32 	%r38, [%rd47+-12];
	add.s32 	%r39, %r38, %r37;
	st.global.u32 	[%rd46+-8], %r39;
	ld.global.u32 	%r40, [%rd47+-8];
	add.s32 	%r41, %r40, %r39;
	st.global.u32 	[%rd46+-4], %r41;
	ld.global.u32 	%r42, [%rd47+-4];
	add.s32 	%r43, %r42, %r41;
	st.global.u32 	[%rd46], %r43;
	ld.global.u32 	%r44, [%rd47];
	add.s32 	%r45, %r44, %r43;
	st.global.u32 	[%rd46+4], %r45;
	ld.global.u32 	%r46, [%rd47+4];
	add.s32 	%r47, %r46, %r45;
	st.global.u32 	[%rd46+8], %r47;
	ld.global.u32 	%r48, [%rd47+8];
	add.s32 	%r49, %r48, %r47;
	st.global.u32 	[%rd46+12], %r49;
	ld.global.u32 	%r50, [%rd47+12];
	add.s32 	%r51, %r50, %r49;
	st.global.u32 	[%rd46+16], %r51;
	ld.global.u32 	%r52, [%rd47+16];
	add.s32 	%r53, %r52, %r51;
	st.global.u32 	[%rd46+20], %r53;
	ld.global.u32 	%r54, [%rd47+20];
	add.s32 	%r55, %r54, %r53;
	st.global.u32 	[%rd46+24], %r55;
	ld.global.u32 	%r56, [%rd47+24];
	add.s32 	%r57, %r56, %r55;
	st.global.u32 	[%rd46+28], %r57;
	ld.global.u32 	%r58, [%rd47+28];
	add.s32 	%r59, %r58, %r57;
	st.global.u32 	[%rd46+32], %r59;
	add.s32 	%r106, %r106, 16;
	add.s32 	%r105, %r105, 16;
	add.s64 	%rd47, %rd47, 64;
	add.s64 	%rd46, %rd46, 64;
	setp.ne.s32 	%p3, %r106, 0;
	@%p3 bra 	$L__BB1_3;
	add.s32 	%r108, %r105, 1;
$L__BB1_5:
	setp.eq.s32 	%p4, %r2, 0;
	@%p4 bra 	$L__BB1_14;
	and.b32  	%r10, %r1, 7;
	setp.lt.u32 	%p5, %r2, 8;
	@%p5 bra 	$L__BB1_8;
	mul.wide.s32 	%rd16, %r108, 4;
	add.s64 	%rd17, %rd2, %rd16;
	ld.global.u32 	%r60, [%rd17+-4];
	add.s64 	%rd18, %rd1, %rd16;
	ld.global.u32 	%r61, [%rd18+-4];
	add.s32 	%r62, %r61, %r60;
	mul.wide.u32 	%rd19, %r108, 4;
	add.s64 	%rd20, %rd2, %rd19;
	st.global.u32 	[%rd20], %r62;
	add.s32 	%r63, %r108, 1;
	ld.global.u32 	%r64, [%rd18];
	add.s32 	%r65, %r64, %r62;
	mul.wide.u32 	%rd21, %r63, 4;
	add.s64 	%rd22, %rd2, %rd21;
	st.global.u32 	[%rd22], %r65;
	add.s32 	%r66, %r108, 2;
	ld.global.u32 	%r67, [%rd17+4];
	ld.global.u32 	%r68, [%rd18+4];
	add.s32 	%r69, %r68, %r67;
	mul.wide.u32 	%rd23, %r66, 4;
	add.s64 	%rd24, %rd2, %rd23;
	st.global.u32 	[%rd24], %r69;
	add.s32 	%r70, %r108, 3;
	ld.global.u32 	%r71, [%rd17+8];
	ld.global.u32 	%r72, [%rd18+8];
	add.s32 	%r73, %r72, %r71;
	mul.wide.u32 	%rd25, %r70, 4;
	add.s64 	%rd26, %rd2, %rd25;
	st.global.u32 	[%rd26], %r73;
	add.s32 	%r74, %r108, 4;
	ld.global.u32 	%r75, [%rd17+12];
	ld.global.u32 	%r76, [%rd18+12];
	add.s32 	%r77, %r76, %r75;
	mul.wide.u32 	%rd27, %r74, 4;
	add.s64 	%rd28, %rd2, %rd27;
	st.global.u32 	[%rd28], %r77;
	add.s32 	%r78, %r108, 5;
	ld.global.u32 	%r79, [%rd17+16];
	ld.global.u32 	%r80, [%rd18+16];
	add.s32 	%r81, %r80, %r79;
	mul.wide.u32 	%rd29, %r78, 4;
	add.s64 	%rd30, %rd2, %rd29;
	st.global.u32 	[%rd30], %r81;
	add.s32 	%r82, %r108, 6;
	ld.global.u32 	%r83, [%rd17+20];
	ld.global.u32 	%r84, [%rd18+20];
	add.s32 	%r85, %r84, %r83;
	mul.wide.u32 	%rd31, %r82, 4;
	add.s64 	%rd32, %rd2, %rd31;
	st.global.u32 	[%rd32], %r85;
	ld.global.u32 	%r86, [%rd17+24];
	ld.global.u32 	%r87, [%rd18+24];
	add.s32 	%r88, %r87, %r86;
	st.global.u32 	[%rd20+28], %r88;
	add.s32 	%r108, %r108, 8;
$L__BB1_8:
	setp.eq.s32 	%p6, %r10, 0;
	@%p6 bra 	$L__BB1_14;
	and.b32  	%r13, %r1, 3;
	setp.lt.u32 	%p7, %r10, 4;
	@%p7 bra 	$L__BB1_11;
	mul.wide.s32 	%rd33, %r108, 4;
	add.s64 	%rd34, %rd2, %rd33;
	ld.global.u32 	%r89, [%rd34+-4];
	add.s64 	%rd35, %rd1, %rd33;
	ld.global.u32 	%r90, [%rd35+-4];
	add.s32 	%r91, %r90, %r89;
	mul.wide.u32 	%rd36, %r108, 4;
	add.s64 	%rd37, %rd2, %rd36;
	st.global.u32 	[%rd37], %r91;
	add.s32 	%r92, %r108, 1;
	ld.global.u32 	%r93, [%rd35];
	add.s32 	%r94, %r93, %r91;
	mul.wide.u32 	%rd38, %r92, 4;
	add.s64 	%rd39, %rd2, %rd38;
	st.global.u32 	[%rd39], %r94;
	add.s32 	%r95, %r108, 2;
	ld.global.u32 	%r96, [%rd34+4];
	ld.global.u32 	%r97, [%rd35+4];
	add.s32 	%r98, %r97, %r96;
	mul.wide.u32 	%rd40, %r95, 4;
	add.s64 	%rd41, %rd2, %rd40;
	st.global.u32 	[%rd41], %r98;
	ld.global.u32 	%r99, [%rd34+8];
	ld.global.u32 	%r100, [%rd35+8];
	add.s32 	%r101, %r100, %r99;
	st.global.u32 	[%rd37+12], %r101;
	add.s32 	%r108, %r108, 4;
$L__BB1_11:
	setp.eq.s32 	%p8, %r13, 0;
	@%p8 bra 	$L__BB1_14;
	add.s64 	%rd9, %rd2, -4;
	add.s64 	%rd10, %rd1, -4;
	mul.wide.u32 	%rd42, %r108, 4;
	add.s64 	%rd48, %rd2, %rd42;
	neg.s32 	%r110, %r13;
$L__BB1_13:
	.pragma "nounroll";
	mul.wide.s32 	%rd43, %r108, 4;
	add.s64 	%rd44, %rd9, %rd43;
	add.s64 	%rd45, %rd10, %rd43;
	ld.global.u32 	%r102, [%rd44];
	ld.global.u32 	%r103, [%rd45];
	add.s32 	%r104, %r103, %r102;
	st.global.u32 	[%rd48], %r104;
	add.s32 	%r108, %r108, 1;
	add.s64 	%rd48, %rd48, 4;
	add.s32 	%r110, %r110, 1;
	setp.ne.s32 	%p9, %r110, 0;
	@%p9 bra 	$L__BB1_13;
$L__BB1_14:
	ret;

}
	// .globl	_Z26parallel_block_scan_kernelPiS_i
.visible .entry _Z26parallel_block_scan_kernelPiS_i(
	.param .u64 .ptr .align 1 _Z26parallel_block_scan_kernelPiS_i_param_0,
	.param .u64 .ptr .align 1 _Z26parallel_block_scan_kernelPiS_i_param_1,
	.param .u32 _Z26parallel_block_scan_kernelPiS_i_param_2
)
{
	.reg .pred 	%p<10>;
	.reg .b32 	%r<56>;
	.reg .b64 	%rd<9>;

	ld.param.u64 	%rd4, [_Z26parallel_block_scan_kernelPiS_i_param_0];
	ld.param.u64 	%rd3, [_Z26parallel_block_scan_kernelPiS_i_param_1];
	ld.param.u32 	%r19, [_Z26parallel_block_scan_kernelPiS_i_param_2];
	cvta.to.global.u64 	%rd5, %rd4;
	mov.u32 	%r1, %tid.x;
	mov.u32 	%r52, %ntid.x;
	shl.b32 	%r3, %r52, 1;
	shl.b32 	%r4, %r1, 1;
	setp.ge.s32 	%p1, %r4, %r19;
	mul.wide.u32 	%rd6, %r4, 4;
	add.s64 	%rd1, %rd5, %rd6;
	mov.b32 	%r50, 0;
	@%p1 bra 	$L__BB2_2;
	ld.global.u32 	%r50, [%rd1];
$L__BB2_2:
	shl.b32 	%r22, %r1, 3;
	mov.u32 	%r23, tmp;
	add.s32 	%r7, %r23, %r22;
	st.shared.u32 	[%r7], %r50;
	add.s32 	%r8, %r4, 1;
	setp.ge.s32 	%p2, %r8, %r19;
	mov.b32 	%r51, 0;
	@%p2 bra 	$L__BB2_4;
	ld.global.u32 	%r51, [%rd1+4];
$L__BB2_4:
	st.shared.u32 	[%r7+4], %r51;
	bar.sync 	0;
	mov.b32 	%r55, 1;
$L__BB2_5:
	setp.ge.u32 	%p3, %r1, %r52;
	@%p3 bra 	$L__BB2_7;
	mul.lo.s32 	%r25, %r55, %r8;
	shl.b32 	%r26, %r25, 2;
	add.s32 	%r28, %r23, %r26;
	ld.shared.u32 	%r29, [%r28+-4];
	shl.b32 	%r30, %r55, 2;
	add.s32 	%r31, %r28, %r30;
	ld.shared.u32 	%r32, [%r31+-4];
	add.s32 	%r33, %r32, %r29;
	st.shared.u32 	[%r31+-4], %r33;
$L__BB2_7:
	shl.b32 	%r55, %r55, 1;
	bar.sync 	0;
	shr.u32 	%r14, %r52, 1;
	setp.gt.u32 	%p4, %r52, 1;
	mov.u32 	%r52, %r14;
	@%p4 bra 	$L__BB2_5;
	setp.ne.s32 	%p5, %r1, 0;
	@%p5 bra 	$L__BB2_10;
	shl.b32 	%r34, %r3, 2;
	add.s32 	%r36, %r23, %r34;
	mov.b32 	%r37, 0;
	st.shared.u32 	[%r36+-4], %r37;
$L__BB2_10:
	bar.sync 	0;
	mov.b32 	%r54, 1;
$L__BB2_11:
	shr.u32 	%r55, %r55, 1;
	setp.ge.u32 	%p6, %r1, %r54;
	@%p6 bra 	$L__BB2_13;
	mul.lo.s32 	%r39, %r55, %r8;
	shl.b32 	%r40, %r39, 2;
	add.s32 	%r42, %r23, %r40;
	ld.shared.u32 	%r43, [%r42+-4];
	shl.b32 	%r44, %r55, 2;
	add.s32 	%r45, %r42, %r44;
	ld.shared.u32 	%r46, [%r45+-4];
	st.shared.u32 	[%r42+-4], %r46;
	add.s32 	%r47, %r46, %r43;
	st.shared.u32 	[%r45+-4], %r47;
$L__BB2_13:
	bar.sync 	0;
	shl.b32 	%r54, %r54, 1;
	setp.lt.u32 	%p7, %r54, %r3;
	@%p7 bra 	$L__BB2_11;
	setp.ge.s32 	%p8, %r4, %r19;
	cvta.to.global.u64 	%rd7, %rd3;
	add.s64 	%rd2, %rd7, %rd6;
	@%p8 bra 	$L__BB2_16;
	ld.shared.u32 	%r48, [%r7];
	st.global.u32 	[%rd2], %r48;
$L__BB2_16:
	setp.ge.s32 	%p9, %r8, %r19;
	@%p9 bra 	$L__BB2_18;
	ld.shared.u32 	%r49, [%r7+4];
	st.global.u32 	[%rd2+4], %r49;
$L__BB2_18:
	ret;

}
	// .globl	_Z31parallel_block_scan_bcao_kernelPiS_i
.visible .entry _Z31parallel_block_scan_bcao_kernelPiS_i(
	.param .u64 .ptr .align 1 _Z31parallel_block_scan_bcao_kernelPiS_i_param_0,
	.param .u64 .ptr .align 1 _Z31parallel_block_scan_bcao_kernelPiS_i_param_1,
	.param .u32 _Z31parallel_block_scan_bcao_kernelPiS_i_param_2
)
{
	.reg .pred 	%p<10>;
	.reg .b32 	%r<93>;
	.reg .b64 	%rd<13>;

	ld.param.u64 	%rd3, [_Z31parallel_block_scan_bcao_kernelPiS_i_param_0];
	ld.param.u64 	%rd4, [_Z31parallel_block_scan_bcao_kernelPiS_i_param_1];
	ld.param.u32 	%r20, [_Z31parallel_block_scan_bcao_kernelPiS_i_param_2];
	cvta.to.global.u64 	%rd1, %rd4;
	cvta.to.global.u64 	%rd2, %rd3;
	mov.u32 	%r1, %tid.x;
	mov.u32 	%r89, %ntid.x;
	shl.b32 	%r3, %r89, 1;
	add.s32 	%r4, %r1, %r89;
	setp.ge.s32 	%p1, %r1, %r20;
	mov.b32 	%r87, 0;
	@%p1 bra 	$L__BB3_2;
	mul.wide.u32 	%rd5, %r1, 4;
	add.s64 	%rd6, %rd2, %rd5;
	ld.global.u32 	%r87, [%rd6];
$L__BB3_2:
	shr.u32 	%r23, %r1, 5;
	add.s32 	%r24, %r23, %r1;
	shl.b32 	%r25, %r24, 2;
	mov.u32 	%r26, tmp;
	add.s32 	%r7, %r26, %r25;
	st.shared.u32 	[%r7], %r87;
	setp.ge.s32 	%p2, %r4, %r20;
	mov.b32 	%r88, 0;
	@%p2 bra 	$L__BB3_4;
	mul.wide.u32 	%rd7, %r4, 4;
	add.s64 	%rd8, %rd2, %rd7;
	ld.global.u32 	%r88, [%rd8];
$L__BB3_4:
	shr.u32 	%r28, %r4, 10;
	add.s32 	%r29, %r28, %r4;
	shr.u32 	%r30, %r4, 5;
	add.s32 	%r31, %r29, %r30;
	shl.b32 	%r32, %r31, 2;
	add.s32 	%r10, %r26, %r32;
	st.shared.u32 	[%r10], %r88;
	bar.sync 	0;
	shl.b32 	%r34, %r1, 1;
	or.b32  	%r11, %r34, 1;
	mov.b32 	%r92, 1;
$L__BB3_5:
	setp.ge.u32 	%p3, %r1, %r89;
	@%p3 bra 	$L__BB3_7;
	mul.lo.s32 	%r35, %r92, %r11;
	add.s32 	%r36, %r35, -1;
	add.s32 	%r37, %r35, %r92;
	add.s32 	%r38, %r36, %r92;
	shr.s32 	%r39, %r36, 5;
	shr.s32 	%r40, %r36, 10;
	add.s32 	%r41, %r40, %r35;
	add.s32 	%r42, %r41, %r39;
	shr.s32 	%r43, %r38, 5;
	shr.s32 	%r44, %r38, 10;
	add.s32 	%r45, %r44, %r37;
	add.s32 	%r46, %r45, %r43;
	shl.b32 	%r47, %r42, 2;
	add.s32 	%r49, %r26, %r47;
	ld.shared.u32 	%r50, [%r49+-4];
	shl.b32 	%r51, %r46, 2;
	add.s32 	%r52, %r26, %r51;
	ld.shared.u32 	%r53, [%r52+-4];
	add.s32 	%r54, %r53, %r50;
	st.shared.u32 	[%r52+-4], %r54;
$L__BB3_7:
	shl.b32 	%r92, %r92, 1;
	bar.sync 	0;
	shr.u32 	%r15, %r89, 1;
	setp.gt.u32 	%p4, %r89, 1;
	mov.u32 	%r89, %r15;
	@%p4 bra 	$L__BB3_5;
	setp.ne.s32 	%p5, %r1, 0;
	@%p5 bra 	$L__BB3_10;
	add.s32 	%r55, %r3, -1;
	shr.u32 	%r56, %r55, 5;
	shr.u32 	%r57, %r55, 10;
	add.s32 	%r58, %r57, %r3;
	add.s32 	%r59, %r58, %r56;
	shl.b32 	%r60, %r59, 2;
	add.s32 	%r62, %r26, %r60;
	mov.b32 	%r63, 0;
	st.shared.u32 	[%r62+-4], %r63;
$L__BB3_10:
	bar.sync 	0;
	mov.b32 	%r91, 1;
$L__BB3_11:
	shr.u32 	%r92, %r92, 1;
	setp.ge.u32 	%p6, %r1, %r91;
	@%p6 bra 	$L__BB3_13;
	mul.lo.s32 	%r65, %r92, %r11;
	add.s32 	%r66, %r65, -1;
	add.s32 	%r67, %r65, %r92;
	add.s32 	%r68, %r66, %r92;
	shr.s32 	%r69, %r66, 5;
	shr.s32 	%r70, %r66, 10;
	add.s32 	%r71, %r70, %r65;
	add.s32 	%r72, %r71, %r69;
	shr.s32 	%r73, %r68, 5;
	shr.s32 	%r74, %r68, 10;
	add.s32 	%r75, %r74, %r67;
	add.s32 	%r76, %r75, %r73;
	shl.b32 	%r77, %r72, 2;
	add.s32 	%r79, %r26, %r77;
	ld.shared.u32 	%r80, [%r79+-4];
	shl.b32 	%r81, %r76, 2;
	add.s32 	%r82, %r26, %r81;
	ld.shared.u32 	%r83, [%r82+-4];
	st.shared.u32 	[%r79+-4], %r83;
	add.s32 	%r84, %r83, %r80;
	st.shared.u32 	[%r82+-4], %r84;
$L__BB3_13:
	bar.sync 	0;
	shl.b32 	%r91, %r91, 1;
	setp.lt.u32 	%p7, %r91, %r3;
	@%p7 bra 	$L__BB3_11;
	setp.ge.s32 	%p8, %r1, %r20;
	@%p8 bra 	$L__BB3_16;
	ld.shared.u32 	%r85, [%r7];
	mul.wide.u32 	%rd9, %r1, 4;
	add.s64 	%rd10, %rd1, %rd9;
	st.global.u32 	[%rd10], %r85;
$L__BB3_16:
	setp.ge.s32 	%p9, %r4, %r20;
	@%p9 bra 	$L__BB3_18;
	ld.shared.u32 	%r86, [%r10];
	mul.wide.u32 	%rd11, %r4, 4;
	add.s64 	%rd12, %rd1, %rd11;
	st.global.u32 	[%rd12], %r86;
$L__BB3_18:
	ret;

}
	// .globl	_Z26parallel_large_scan_kernelPiS_iS_
.visible .entry _Z26parallel_large_scan_kernelPiS_iS_(
	.param .u64 .ptr .align 1 _Z26parallel_large_scan_kernelPiS_iS__param_0,
	.param .u64 .ptr .align 1 _Z26parallel_large_scan_kernelPiS_iS__param_1,
	.param .u32 _Z26parallel_large_scan_kernelPiS_iS__param_2,
	.param .u64 .ptr .align 1 _Z26parallel_large_scan_kernelPiS_iS__param_3
)
{
	.reg .pred 	%p<26>;
	.reg .b32 	%r<101>;
	.reg .b64 	%rd<13>;
	// demoted variable
	.shared .align 4 .b8 _ZZ26parallel_large_scan_kernelPiS_iS_E3tmp[8192];
	ld.param.u64 	%rd5, [_Z26parallel_large_scan_kernelPiS_iS__param_0];
	ld.param.u64 	%rd3, [_Z26parallel_large_scan_kernelPiS_iS__param_1];
	ld.param.u32 	%r22, [_Z26parallel_large_scan_kernelPiS_iS__param_2];
	ld.param.u64 	%rd4, [_Z26parallel_large_scan_kernelPiS_iS__param_3];
	cvta.to.global.u64 	%rd6, %rd5;
	mov.u32 	%r1, %tid.x;
	mov.u32 	%r2, %ctaid.x;
	shl.b32 	%r24, %r2, 11;
	shl.b32 	%r3, %r1, 1;
	or.b32  	%r4, %r3, %r24;
	setp.ge.s32 	%p1, %r4, %r22;
	mul.wide.u32 	%rd7, %r4, 4;
	add.s64 	%rd1, %rd6, %rd7;
	mov.b32 	%r99, 0;
	@%p1 bra 	$L__BB4_2;
	ld.global.u32 	%r99, [%rd1];
$L__BB4_2:
	shl.b32 	%r26, %r1, 3;
	mov.u32 	%r27, _ZZ26parallel_large_scan_kernelPiS_iS_E3tmp;
	add.s32 	%r7, %r27, %r26;
	st.shared.u32 	[%r7], %r99;
	add.s32 	%r8, %r3, 1;
	add.s32 	%r9, %r4, 1;
	setp.ge.s32 	%p2, %r9, %r22;
	mov.b32 	%r100, 0;
	@%p2 bra 	$L__BB4_4;
	ld.global.u32 	%r100, [%rd1+4];
$L__BB4_4:
	st.shared.u32 	[%r7+4], %r100;
	bar.sync 	0;
	ld.shared.u32 	%r28, [%r7];
	ld.shared.u32 	%r29, [%r7+4];
	add.s32 	%r30, %r29, %r28;
	st.shared.u32 	[%r7+4], %r30;
	bar.sync 	0;
	setp.gt.u32 	%p3, %r1, 511;
	shl.b32 	%r12, %r8, 3;
	add.s32 	%r13, %r27, %r12;
	@%p3 bra 	$L__BB4_6;
	ld.shared.u32 	%r32, [%r13+-4];
	ld.shared.u32 	%r33, [%r13+4];
	add.s32 	%r34, %r33, %r32;
	st.shared.u32 	[%r13+4], %r34;
$L__BB4_6:
	bar.sync 	0;
	setp.gt.u32 	%p4, %r1, 255;
	add.s32 	%r14, %r13, %r12;
	@%p4 bra 	$L__BB4_8;
	ld.shared.u32 	%r35, [%r14+-4];
	ld.shared.u32 	%r36, [%r14+12];
	add.s32 	%r37, %r36, %r35;
	st.shared.u32 	[%r14+12], %r37;
$L__BB4_8:
	bar.sync 	0;
	setp.gt.u32 	%p5, %r1, 127;
	mad.lo.s32 	%r15, %r8, 24, %r13;
	@%p5 bra 	$L__BB4_10;
	ld.shared.u32 	%r38, [%r15+-4];
	ld.shared.u32 	%r39, [%r15+28];
	add.s32 	%r40, %r39, %r38;
	st.shared.u32 	[%r15+28], %r40;
$L__BB4_10:
	bar.sync 	0;
	setp.gt.u32 	%p6, %r1, 63;
	mad.lo.s32 	%r16, %r8, 56, %r13;
	@%p6 bra 	$L__BB4_12;
	ld.shared.u32 	%r41, [%r16+-4];
	ld.shared.u32 	%r42, [%r16+60];
	add.s32 	%r43, %r42, %r41;
	st.shared.u32 	[%r16+60], %r43;
$L__BB4_12:
	bar.sync 	0;
	setp.gt.u32 	%p7, %r1, 31;
	mad.lo.s32 	%r17, %r8, 120, %r13;
	@%p7 bra 	$L__BB4_14;
	ld.shared.u32 	%r44, [%r17+-4];
	ld.shared.u32 	%r45, [%r17+124];
	add.s32 	%r46, %r45, %r44;
	st.shared.u32 	[%r17+124], %r46;
$L__BB4_14:
	bar.sync 	0;
	setp.gt.u32 	%p8, %r1, 15;
	mad.lo.s32 	%r18, %r8, 248, %r13;
	@%p8 bra 	$L__BB4_16;
	ld.shared.u32 	%r47, [%r18+-4];
	ld.shared.u32 	%r48, [%r18+252];
	add.s32 	%r49, %r48, %r47;
	st.shared.u32 	[%r18+252], %r49;
$L__BB4_16:
	bar.sync 	0;
	setp.gt.u32 	%p9, %r1, 7;
	mad.lo.s32 	%r19, %r8, 504, %r13;
	@%p9 bra 	$L__BB4_18;
	ld.shared.u32 	%r50, [%r19+-4];
	ld.shared.u32 	%r51, [%r19+508];
	add.s32 	%r52, %r51, %r50;
	st.shared.u32 	[%r19+508], %r52;
$L__BB4_18:
	bar.sync 	0;
	setp.gt.u32 	%p10, %r1, 3;
	mad.lo.s32 	%r20, %r8, 1016, %r13;
	@%p10 bra 	$L__BB4_20;
	ld.shared.u32 	%r53, [%r20+-4];
	ld.shared.u32 	%r54, [%r20+1020];
	add.s32 	%r55, %r54, %r53;
	st.shared.u32 	[%r20+1020], %r55;
$L__BB4_20:
	bar.sync 	0;
	setp.gt.u32 	%p11, %r1, 1;
	mad.lo.s32 	%r21, %r8, 2040, %r13;
	@%p11 bra 	$L__BB4_22;
	ld.shared.u32 	%r56, [%r21+-4];
	ld.shared.u32 	%r57, [%r21+2044];
	add.s32 	%r58, %r57, %r56;
	st.shared.u32 	[%r21+2044], %r58;
$L__BB4_22:
	bar.sync 	0;
	setp.ne.s32 	%p12, %r1, 0;
	@%p12 bra 	$L__BB4_24;
	ld.shared.u32 	%r59, [_ZZ26parallel_large_scan_kernelPiS_iS_E3tmp+4092];
	ld.shared.u32 	%r60, [_ZZ26parallel_large_scan_kernelPiS_iS_E3tmp+8188];
	add.s32 	%r61, %r60, %r59;
	st.shared.u32 	[_ZZ26parallel_large_scan_kernelPiS_iS_E3tmp+8188], %r61;
$L__BB4_24:
	setp.ne.s32 	%p13, %r1, 0;
	bar.sync 	0;
	@%p13 bra 	$L__BB4_26;
	ld.shared.u32 	%r62, [_ZZ26parallel_large_scan_kernelPiS_iS_E3tmp+8188];
	cvta.to.global.u64 	%rd8, %rd4;
	mul.wide.u32 	%rd9, %r2, 4;
	add.s64 	%rd10, %rd8, %rd9;
	st.global.u32 	[%rd10], %r62;
	mov.b32 	%r63, 0;
	st.shared.u32 	[_ZZ26parallel_large_scan_kernelPiS_iS_E3tmp+8188], %r63;
$L__BB4_26:
	setp.ne.s32 	%p14, %r1, 0;
	bar.sync 	0;
	@%p14 bra 	$L__BB4_28;
	ld.shared.u32 	%r64, [_ZZ26parallel_large_scan_kernelPiS_iS_E3tmp+4092];
	ld.shared.u32 	%r65, [_ZZ26parallel_large_scan_kernelPiS_iS_E3tmp+8188];
	st.shared.u32 	[_ZZ26parallel_large_scan_kernelPiS_iS_E3tmp+4092], %r65;
	add.s32 	%r66, %r65, %r64;
	st.shared.u32 	[_ZZ26parallel_large_scan_kernelPiS_iS_E3tmp+8188], %r66;
$L__BB4_28:
	setp.gt.u32 	%p15, %r1, 1;
	bar.sync 	0;
	@%p15 bra 	$L__BB4_30;
	ld.shared.u32 	%r67, [%r21+-4];
	ld.shared.u32 	%r68, [%r21+2044];
	st.shared.u32 	[%r21+-4], %r68;
	add.s32 	%r69, %r68, %r67;
	st.shared.u32 	[%r21+2044], %r69;
$L__BB4_30:
	setp.gt.u32 	%p16, %r1, 3;
	bar.sync 	0;
	@%p16 bra 	$L__BB4_32;
	ld.shared.u32 	%r70, [%r20+-4];
	ld.shared.u32 	%r71, [%r20+1020];
	st.shared.u32 	[%r20+-4], %r71;
	add.s32 	%r72, %r71, %r70;
	st.shared.u32 	[%r20+1020], %r72;
$L__BB4_32:
	setp.gt.u32 	%p17, %r1, 7;
	bar.sync 	0;
	@%p17 bra 	$L__BB4_34;
	ld.shared.u32 	%r73, [%r19+-4];
	ld.shared.u32 	%r74, [%r19+508];
	st.shared.u32 	[%r19+-4], %r74;
	add.s32 	%r75, %r74, %r73;
	st.shared.u32 	[%r19+508], %r75;
$L__BB4_34:
	setp.gt.u32 	%p18, %r1, 15;
	bar.sync 	0;
	@%p18 bra 	$L__BB4_36;
	ld.shared.u32 	%r76, [%r18+-4];
	ld.shared.u32 	%r77, [%r18+252];
	st.shared.u32 	[%r18+-4], %r77;
	add.s32 	%r78, %r77, %r76;
	st.shared.u32 	[%r18+252], %r78;
$L__BB4_36:
	setp.gt.u32 	%p19, %r1, 31;
	bar.sync 	0;
	@%p19 bra 	$L__BB4_38;
	ld.shared.u32 	%r79, [%r17+-4];
	ld.shared.u32 	%r80, [%r17+124];
	st.shared.u32 	[%r17+-4], %r80;
	add.s32 	%r81, %r80, %r79;
	st.shared.u32 	[%r17+124], %r81;
$L__BB4_38:
	setp.gt.u32 	%p20, %r1, 63;
	bar.sync 	0;
	@%p20 bra 	$L__BB4_40;
	ld.shared.u32 	%r82, [%r16+-4];
	ld.shared.u32 	%r83, [%r16+60];
	st.shared.u32 	[%r16+-4], %r83;
	add.s32 	%r84, %r83, %r82;
	st.shared.u32 	[%r16+60], %r84;
$L__BB4_40:
	setp.gt.u32 	%p21, %r1, 127;
	bar.sync 	0;
	@%p21 bra 	$L__BB4_42;
	ld.shared.u32 	%r85, [%r15+-4];
	ld.shared.u32 	%r86, [%r15+28];
	st.shared.u32 	[%r15+-4], %r86;
	add.s32 	%r87, %r86, %r85;
	st.shared.u32 	[%r15+28], %r87;
$L__BB4_42:
	setp.gt.u32 	%p22, %r1, 255;
	bar.sync 	0;
	@%p22 bra 	$L__BB4_44;
	ld.shared.u32 	%r88, [%r14+-4];
	ld.shared.u32 	%r89, [%r14+12];
	st.shared.u32 	[%r14+-4], %r89;
	add.s32 	%r90, %r89, %r88;
	st.shared.u32 	[%r14+12], %r90;
$L__BB4_44:
	setp.gt.u32 	%p23, %r1, 511;
	bar.sync 	0;
	@%p23 bra 	$L__BB4_46;
	ld.shared.u32 	%r91, [%r13+-4];
	ld.shared.u32 	%r92, [%r13+4];
	st.shared.u32 	[%r13+-4], %r92;
	add.s32 	%r93, %r92, %r91;
	st.shared.u32 	[%r13+4], %r93;
$L__BB4_46:
	setp.ge.s32 	%p24, %r4, %r22;
	bar.sync 	0;
	ld.shared.u32 	%r94, [%r7];
	ld.shared.u32 	%r95, [%r7+4];
	st.shared.u32 	[%r7], %r95;
	add.s32 	%r96, %r95, %r94;
	st.shared.u32 	[%r7+4], %r96;
	bar.sync 	0;
	cvta.to.global.u64 	%rd11, %rd3;
	add.s64 	%rd2, %rd11, %rd7;
	@%p24 bra 	$L__BB4_48;
	ld.shared.u32 	%r97, [%r7];
	st.global.u32 	[%rd2], %r97;
$L__BB4_48:
	setp.ge.s32 	%p25, %r9, %r22;
	@%p25 bra 	$L__BB4_50;
	ld.shared.u32 	%r98, [%r7+4];
	st.global.u32 	[%rd2+4], %r98;
$L__BB4_50:
	ret;

}
	// .globl	_Z31parallel_large_scan_bcao_kernelPiS_iS_
.visible .entry _Z31parallel_large_scan_bcao_kernelPiS_iS_(
	.param .u64 .ptr .align 1 _Z31parallel_large_scan_bcao_kernelPiS_iS__param_0,
	.param .u64 .ptr .align 1 _Z31parallel_large_scan_bcao_kernelPiS_iS__param_1,
	.param .u32 _Z31parallel_large_scan_bcao_kernelPiS_iS__param_2,
	.param .u64 .ptr .align 1 _Z31parallel_large_scan_bcao_kernelPiS_iS__param_3
)
{
	.reg .pred 	%p<26>;
	.reg .b32 	%r<397>;
	.reg .b64 	%rd<13>;
	// demoted variable
	.shared .align 4 .b8 _ZZ31parallel_large_scan_bcao_kernelPiS_iS_E3tmp[8448];
	ld.param.u64 	%rd5, [_Z31parallel_large_scan_bcao_kernelPiS_iS__param_0];
	ld.param.u64 	%rd3, [_Z31parallel_large_scan_bcao_kernelPiS_iS__param_1];
	ld.param.u32 	%r15, [_Z31parallel_large_scan_bcao_kernelPiS_iS__param_2];
	ld.param.u64 	%rd4, [_Z31parallel_large_scan_bcao_kernelPiS_iS__param_3];
	cvta.to.global.u64 	%rd6, %rd5;
	mov.u32 	%r1, %tid.x;
	mov.u32 	%r2, %ctaid.x;
	shl.b32 	%r17, %r2, 11;
	or.b32  	%r3, %r17, %r1;
	setp.ge.s32 	%p1, %r3, %r15;
	mul.wide.u32 	%rd7, %r3, 4;
	add.s64 	%rd1, %rd6, %rd7;
	mov.b32 	%r395, 0;
	@%p1 bra 	$L__BB5_2;
	ld.global.u32 	%r395, [%rd1];
$L__BB5_2:
	shr.u32 	%r19, %r1, 5;
	add.s32 	%r20, %r19, %r1;
	shl.b32 	%r21, %r20, 2;
	mov.u32 	%r22, _ZZ31parallel_large_scan_bcao_kernelPiS_iS_E3tmp;
	add.s32 	%r6, %r22, %r21;
	st.shared.u32 	[%r6], %r395;
	add.s32 	%r7, %r3, 1024;
	setp.ge.s32 	%p2, %r7, %r15;
	mov.b32 	%r396, 0;
	@%p2 bra 	$L__BB5_4;
	ld.global.u32 	%r396, [%rd1+4096];
$L__BB5_4:
	or.b32  	%r23, %r1, 1024;
	shr.u32 	%r24, %r23, 5;
	add.s32 	%r25, %r1, %r24;
	shl.b32 	%r26, %r25, 2;
	add.s32 	%r10, %r22, %r26;
	st.shared.u32 	[%r10+4100], %r396;
	bar.sync 	0;
	shl.b32 	%r28, %r1, 1;
	or.b32  	%r11, %r28, 1;
	add.s32 	%r12, %r28, 2;
	shr.u32 	%r29, %r1, 4;
	shr.u32 	%r30, %r1, 9;
	or.b32  	%r31, %r30, %r28;
	add.s32 	%r32, %r31, %r29;
	shr.u32 	%r33, %r28, 5;
	shr.u32 	%r34, %r28, 10;
	or.b32  	%r35, %r34, %r28;
	add.s32 	%r36, %r35, %r33;
	shl.b32 	%r37, %r32, 2;
	add.s32 	%r13, %r22, %r37;
	ld.shared.u32 	%r38, [%r13];
	shl.b32 	%r39, %r36, 2;
	add.s32 	%r14, %r22, %r39;
	ld.shared.u32 	%r40, [%r14+4];
	add.s32 	%r41, %r40, %r38;
	st.shared.u32 	[%r14+4], %r41;
	bar.sync 	0;
	setp.gt.u32 	%p3, %r1, 511;
	@%p3 bra 	$L__BB5_6;
	shl.b32 	%r42, %r11, 1;
	add.s32 	%r43, %r42, -1;
	shl.b32 	%r44, %r12, 1;
	shr.u32 	%r45, %r43, 5;
	shr.u32 	%r46, %r43, 10;
	add.s32 	%r47, %r46, %r42;
	add.s32 	%r48, %r47, %r45;
	shr.u32 	%r49, %r42, 5;
	shr.u32 	%r50, %r42, 10;
	add.s32 	%r51, %r50, %r44;
	add.s32 	%r52, %r51, %r49;
	shl.b32 	%r53, %r48, 2;
	add.s32 	%r55, %r22, %r53;
	ld.shared.u32 	%r56, [%r55+-4];
	shl.b32 	%r57, %r52, 2;
	add.s32 	%r58, %r22, %r57;
	ld.shared.u32 	%r59, [%r58+-4];
	add.s32 	%r60, %r59, %r56;
	st.shared.u32 	[%r58+-4], %r60;
$L__BB5_6:
	bar.sync 	0;
	setp.gt.u32 	%p4, %r1, 255;
	@%p4 bra 	$L__BB5_8;
	shl.b32 	%r61, %r11, 2;
	add.s32 	%r62, %r61, -1;
	shl.b32 	%r63, %r12, 2;
	shr.u32 	%r64, %r62, 5;
	shr.u32 	%r65, %r62, 10;
	add.s32 	%r66, %r65, %r61;
	add.s32 	%r67, %r66, %r64;
	shr.u32 	%r68, %r61, 5;
	shr.u32 	%r69, %r61, 10;
	add.s32 	%r70, %r69, %r63;
	add.s32 	%r71, %r70, %r68;
	shl.b32 	%r72, %r67, 2;
	add.s32 	%r74, %r22, %r72;
	ld.shared.u32 	%r75, [%r74+-4];
	shl.b32 	%r76, %r71, 2;
	add.s32 	%r77, %r22, %r76;
	ld.shared.u32 	%r78, [%r77+-4];
	add.s32 	%r79, %r78, %r75;
	st.shared.u32 	[%r77+-4], %r79;
$L__BB5_8:
	bar.sync 	0;
	setp.gt.u32 	%p5, %r1, 127;
	@%p5 bra 	$L__BB5_10;
	shl.b32 	%r80, %r11, 3;
	add.s32 	%r81, %r80, -1;
	shl.b32 	%r82, %r12, 3;
	shr.u32 	%r83, %r81, 5;
	shr.u32 	%r84, %r81, 10;
	add.s32 	%r85, %r84, %r80;
	add.s32 	%r86, %r85, %r83;
	shr.u32 	%r87, %r80, 5;
	shr.u32 	%r88, %r80, 10;
	add.s32 	%r89, %r88, %r82;
	add.s32 	%r90, %r89, %r87;
	shl.b32 	%r91, %r86, 2;
	add.s32 	%r93, %r22, %r91;
	ld.shared.u32 	%r94, [%r93+-4];
	shl.b32 	%r95, %r90, 2;
	add.s32 	%r96, %r22, %r95;
	ld.shared.u32 	%r97, [%r96+-4];
	add.s32 	%r98, %r97, %r94;
	st.shared.u32 	[%r96+-4], %r98;
$L__BB5_10:
	bar.sync 	0;
	setp.gt.u32 	%p6, %r1, 63;
	@%p6 bra 	$L__BB5_12;
	shl.b32 	%r99, %r11, 4;
	add.s32 	%r100, %r99, -1;
	shl.b32 	%r101, %r12, 4;
	shr.u32 	%r102, %r100, 5;
	shr.u32 	%r103, %r100, 10;
	add.s32 	%r104, %r103, %r99;
	add.s32 	%r105, %r104, %r102;
	shr.u32 	%r106, %r99, 5;
	shr.u32 	%r107, %r99, 10;
	add.s32 	%r108, %r107, %r101;
	add.s32 	%r109, %r108, %r106;
	shl.b32 	%r110, %r105, 2;
	add.s32 	%r112, %r22, %r110;
	ld.shared.u32 	%r113, [%r112+-4];
	shl.b32 	%r114, %r109, 2;
	add.s32 	%r115, %r22, %r114;
	ld.shared.u32 	%r116, [%r115+-4];
	add.s32 	%r117, %r116, %r113;
	st.shared.u32 	[%r115+-4], %r117;
$L__BB5_12:
	bar.sync 	0;
	setp.gt.u32 	%p7, %r1, 31;
	@%p7 bra 	$L__BB5_14;
	shl.b32 	%r118, %r11, 5;
	add.s32 	%r119, %r118, -1;
	shl.b32 	%r120, %r12, 5;
	shr.u32 	%r121, %r119, 5;
	shr.u32 	%r122, %r119, 10;
	add.s32 	%r123, %r122, %r118;
	add.s32 	%r124, %r123, %r121;
	shr.u32 	%r125, %r118, 10;
	add.s32 	%r126, %r125, %r120;
	add.s32 	%r127, %r126, %r11;
	shl.b32 	%r128, %r124, 2;
	add.s32 	%r130, %r22, %r128;
	ld.shared.u32 	%r131, [%r130+-4];
	shl.b32 	%r132, %r127, 2;
	add.s32 	%r133, %r22, %r132;
	ld.shared.u32 	%r134, [%r133+-4];
	add.s32 	%r135, %r134, %r131;
	st.shared.u32 	[%r133+-4], %r135;
$L__BB5_14:
	bar.sync 	0;
	setp.gt.u32 	%p8, %r1, 15;
	@%p8 bra 	$L__BB5_16;
	shl.b32 	%r136, %r11, 6;
	add.s32 	%r137, %r136, -1;
	shl.b32 	%r138, %r12, 6;
	shr.u32 	%r139, %r137, 5;
	shr.u32 	%r140, %r137, 10;
	add.s32 	%r141, %r140, %r136;
	add.s32 	%r142, %r141, %r139;
	shr.u32 	%r143, %r136, 5;
	shr.u32 	%r144, %r136, 10;
	add.s32 	%r145, %r144, %r138;
	add.s32 	%r146, %r145, %r143;
	shl.b32 	%r147, %r146, 2;
	shl.b32 	%r148, %r142, 2;
	add.s32 	%r150, %r22, %r148;
	ld.shared.u32 	%r151, [%r150+-4];
	add.s32 	%r152, %r147, %r22;
	ld.shared.u32 	%r153, [%r152];
	add.s32 	%r154, %r153, %r151;
	st.shared.u32 	[%r152], %r154;
$L__BB5_16:
	bar.sync 	0;
	setp.gt.u32 	%p9, %r1, 7;
	@%p9 bra 	$L__BB5_18;
	shl.b32 	%r155, %r11, 7;
	add.s32 	%r156, %r155, -1;
	shl.b32 	%r157, %r12, 7;
	shr.u32 	%r158, %r156, 5;
	shr.u32 	%r159, %r156, 10;
	add.s32 	%r160, %r159, %r155;
	add.s32 	%r161, %r160, %r158;
	shr.u32 	%r162, %r155, 5;
	shr.u32 	%r163, %r155, 10;
	add.s32 	%r164, %r163, %r157;
	add.s32 	%r165, %r164, %r162;
	shl.b32 	%r166, %r165, 2;
	shl.b32 	%r167, %r161, 2;
	add.s32 	%r169, %r22, %r167;
	ld.shared.u32 	%r170, [%r169+-4];
	add.s32 	%r171, %r166, %r22;
	ld.shared.u32 	%r172, [%r171+8];
	add.s32 	%r173, %r172, %r170;
	st.shared.u32 	[%r171+8], %r173;
$L__BB5_18:
	bar.sync 	0;
	setp.gt.u32 	%p10, %r1, 3;
	@%p10 bra 	$L__BB5_20;
	shl.b32 	%r174, %r11, 8;
	add.s32 	%r175, %r174, -1;
	shl.b32 	%r176, %r12, 8;
	shr.u32 	%r177, %r175, 5;
	shr.u32 	%r178, %r175, 10;
	add.s32 	%r179, %r178, %r174;
	add.s32 	%r180, %r179, %r177;
	shr.u32 	%r181, %r174, 5;
	shr.u32 	%r182, %r174, 10;
	add.s32 	%r183, %r182, %r176;
	add.s32 	%r184, %r183, %r181;
	shl.b32 	%r185, %r184, 2;
	shl.b32 	%r186, %r180, 2;
	add.s32 	%r188, %r22, %r186;
	ld.shared.u32 	%r189, [%r188+-4];
	add.s32 	%r190, %r185, %r22;
	ld.shared.u32 	%r191, [%r190+24];
	add.s32 	%r192, %r191, %r189;
	st.shared.u32 	[%r190+24], %r192;
$L__BB5_20:
	bar.sync 	0;
	setp.gt.u32 	%p11, %r1, 1;
	@%p11 bra 	$L__BB5_22;
	shl.b32 	%r193, %r11, 9;
	add.s32 	%r194, %r193, -1;
	shl.b32 	%r195, %r12, 9;
	shr.u32 	%r196, %r194, 5;
	shr.u32 	%r197, %r194, 10;
	add.s32 	%r198, %r197, %r193;
	add.s32 	%r199, %r198, %r196;
	shr.u32 	%r200, %r193, 5;
	shr.u32 	%r201, %r193, 10;
	add.s32 	%r202, %r201, %r195;
	add.s32 	%r203, %r202, %r200;
	shl.b32 	%r204, %r203, 2;
	shl.b32 	%r205, %r199, 2;
	add.s32 	%r207, %r22, %r205;
	ld.shared.u32 	%r208, [%r207+-4];
	add.s32 	%r209, %r204, %r22;
	ld.shared.u32 	%r210, [%r209+56];
	add.s32 	%r211, %r210, %r208;
	st.shared.u32 	[%r209+56], %r211;
$L__BB5_22:
	bar.sync 	0;
	setp.ne.s32 	%p12, %r1, 0;
	@%p12 bra 	$L__BB5_24;
	ld.shared.u32 	%r212, [_ZZ31parallel_large_scan_bcao_kernelPiS_iS_E3tmp+4216];
	ld.shared.u32 	%r213, [_ZZ31parallel_large_scan_bcao_kernelPiS_iS_E3tmp+8444];
	add.s32 	%r214, %r213, %r212;
	st.shared.u32 	[_ZZ31parallel_large_scan_bcao_kernelPiS_iS_E3tmp+8444], %r214;
$L__BB5_24:
	setp.ne.s32 	%p13, %r1, 0;
	bar.sync 	0;
	@%p13 bra 	$L__BB5_26;
	ld.shared.u32 	%r215, [_ZZ31parallel_large_scan_bcao_kernelPiS_iS_E3tmp+8444];
	cvta.to.global.u64 	%rd8, %rd4;
	mul.wide.u32 	%rd9, %r2, 4;
	add.s64 	%rd10, %rd8, %rd9;
	st.global.u32 	[%rd10], %r215;
	mov.b32 	%r216, 0;
	st.shared.u32 	[_ZZ31parallel_large_scan_bcao_kernelPiS_iS_E3tmp+8444], %r216;
$L__BB5_26:
	setp.ne.s32 	%p14, %r1, 0;
	bar.sync 	0;
	@%p14 bra 	$L__BB5_28;
	ld.shared.u32 	%r217, [_ZZ31parallel_large_scan_bcao_kernelPiS_iS_E3tmp+4216];
	ld.shared.u32 	%r218, [_ZZ31parallel_large_scan_bcao_kernelPiS_iS_E3tmp+8444];
	st.shared.u32 	[_ZZ31parallel_large_scan_bcao_kernelPiS_iS_E3tmp+4216], %r218;
	add.s32 	%r219, %r218, %r217;
	st.shared.u32 	[_ZZ31parallel_large_scan_bcao_kernelPiS_iS_E3tmp+8444], %r219;
$L__BB5_28:
	setp.gt.u32 	%p15, %r1, 1;
	bar.sync 	0;
	@%p15 bra 	$L__BB5_30;
	shl.b32 	%r220, %r11, 9;
	add.s32 	%r221, %r220, -1;
	shl.b32 	%r222, %r12, 9;
	shr.u32 	%r223, %r221, 5;
	shr.u32 	%r224, %r221, 10;
	add.s32 	%r225, %r224, %r220;
	add.s32 	%r226, %r225, %r223;
	shr.u32 	%r227, %r220, 5;
	shr.u32 	%r228, %r220, 10;
	add.s32 	%r229, %r228, %r222;
	add.s32 	%r230, %r229, %r227;
	shl.b32 	%r231, %r230, 2;
	shl.b32 	%r232, %r226, 2;
	add.s32 	%r234, %r22, %r232;
	ld.shared.u32 	%r235, [%r234+-4];
	add.s32 	%r236, %r231, %r22;
	ld.shared.u32 	%r237, [%r236+56];
	st.shared.u32 	[%r234+-4], %r237;
	add.s32 	%r238, %r237, %r235;
	st.shared.u32 	[%r236+56], %r238;
$L__BB5_30:
	setp.gt.u32 	%p16, %r1, 3;
	bar.sync 	0;
	@%p16 bra 	$L__BB5_32;
	shl.b32 	%r239, %r11, 8;
	add.s32 	%r240, %r239, -1;
	shl.b32 	%r241, %r12, 8;
	shr.u32 	%r242, %r240, 5;
	shr.u32 	%r243, %r240, 10;
	add.s32 	%r244, %r243, %r239;
	add.s32 	%r245, %r244, %r242;
	shr.u32 	%r246, %r239, 5;
	shr.u32 	%r247, %r239, 10;
	add.s32 	%r248, %r247, %r241;
	add.s32 	%r249, %r248, %r246;
	shl.b32 	%r250, %r249, 2;
	shl.b32 	%r251, %r245, 2;
	add.s32 	%r253, %r22, %r251;
	ld.shared.u32 	%r254, [%r253+-4];
	add.s32 	%r255, %r250, %r22;
	ld.shared.u32 	%r256, [%r255+24];
	st.shared.u32 	[%r253+-4], %r256;
	add.s32 	%r257, %r256, %r254;
	st.shared.u32 	[%r255+24], %r257;
$L__BB5_32:
	setp.gt.u32 	%p17, %r1, 7;
	bar.sync 	0;
	@%p17 bra 	$L__BB5_34;
	shl.b32 	%r258, %r11, 7;
	add.s32 	%r259, %r258, -1;
	shl.b32 	%r260, %r12, 7;
	shr.u32 	%r261, %r259, 5;
	shr.u32 	%r262, %r259, 10;
	add.s32 	%r263, %r262, %r258;
	add.s32 	%r264, %r263, %r261;
	shr.u32 	%r265, %r258, 5;
	shr.u32 	%r266, %r258, 10;
	add.s32 	%r267, %r266, %r260;
	add.s32 	%r268, %r267, %r265;
	shl.b32 	%r269, %r268, 2;
	shl.b32 	%r270, %r264, 2;
	add.s32 	%r272, %r22, %r270;
	ld.shared.u32 	%r273, [%r272+-4];
	add.s32 	%r274, %r269, %r22;
	ld.shared.u32 	%r275, [%r274+8];
	st.shared.u32 	[%r272+-4], %r275;
	add.s32 	%r276, %r275, %r273;
	st.shared.u32 	[%r274+8], %r276;
$L__BB5_34:
	setp.gt.u32 	%p18, %r1, 15;
	bar.sync 	0;
	@%p18 bra 	$L__BB5_36;
	shl.b32 	%r277, %r11, 6;
	add.s32 	%r278, %r277, -1;
	shl.b32 	%r279, %r12, 6;
	shr.u32 	%r280, %r278, 5;
	shr.u32 	%r281, %r278, 10;
	add.s32 	%r282, %r281, %r277;
	add.s32 	%r283, %r282, %r280;
	shr.u32 	%r284, %r277, 5;
	shr.u32 	%r285, %r277, 10;
	add.s32 	%r286, %r285, %r279;
	add.s32 	%r287, %r286, %r284;
	shl.b32 	%r288, %r287, 2;
	shl.b32 	%r289, %r283, 2;
	add.s32 	%r291, %r22, %r289;
	ld.shared.u32 	%r292, [%r291+-4];
	add.s32 	%r293, %r288, %r22;
	ld.shared.u32 	%r294, [%r293];
	st.shared.u32 	[%r291+-4], %r294;
	add.s32 	%r295, %r294, %r292;
	st.shared.u32 	[%r293], %r295;
$L__BB5_36:
	setp.gt.u32 	%p19, %r1, 31;
	bar.sync 	0;
	@%p19 bra 	$L__BB5_38;
	shl.b32 	%r296, %r11, 5;
	add.s32 	%r297, %r296, -1;
	shl.b32 	%r298, %r12, 5;
	shr.u32 	%r299, %r297, 5;
	shr.u32 	%r300, %r297, 10;
	add.s32 	%r301, %r300, %r296;
	add.s32 	%r302, %r301, %r299;
	shr.u32 	%r303, %r296, 10;
	add.s32 	%r304, %r303, %r298;
	add.s32 	%r305, %r304, %r11;
	shl.b32 	%r306, %r302, 2;
	add.s32 	%r308, %r22, %r306;
	ld.shared.u32 	%r309, [%r308+-4];
	shl.b32 	%r310, %r305, 2;
	add.s32 	%r311, %r22, %r310;
	ld.shared.u32 	%r312, [%r311+-4];
	st.shared.u32 	[%r308+-4], %r312;
	add.s32 	%r313, %r312, %r309;
	st.shared.u32 	[%r311+-4], %r313;
$L__BB5_38:
	setp.gt.u32 	%p20, %r1, 63;
	bar.sync 	0;
	@%p20 bra 	$L__BB5_40;
	shl.b32 	%r314, %r11, 4;
	add.s32 	%r315, %r314, -1;
	shl.b32 	%r316, %r12, 4;
	shr.u32 	%r317, %r315, 5;
	shr.u32 	%r318, %r315, 10;
	add.s32 	%r319, %r318, %r314;
	add.s32 	%r320, %r319, %r317;
	shr.u32 	%r321, %r314, 5;
	shr.u32 	%r322, %r314, 10;
	add.s32 	%r323, %r322, %r316;
	add.s32 	%r324, %r323, %r321;
	shl.b32 	%r325, %r320, 2;
	add.s32 	%r327, %r22, %r325;
	ld.shared.u32 	%r328, [%r327+-4];
	shl.b32 	%r329, %r324, 2;
	add.s32 	%r330, %r22, %r329;
	ld.shared.u32 	%r331, [%r330+-4];
	st.shared.u32 	[%r327+-4], %r331;
	add.s32 	%r332, %r331, %r328;
	st.shared.u32 	[%r330+-4], %r332;
$L__BB5_40:
	setp.gt.u32 	%p21, %r1, 127;
	bar.sync 	0;
	@%p21 bra 	$L__BB5_42;
	shl.b32 	%r333, %r11, 3;
	add.s32 	%r334, %r333, -1;
	shl.b32 	%r335, %r12, 3;
	shr.u32 	%r336, %r334, 5;
	shr.u32 	%r337, %r334, 10;
	add.s32 	%r338, %r337, %r333;
	add.s32 	%r339, %r338, %r336;
	shr.u32 	%r340, %r333, 5;
	shr.u32 	%r341, %r333, 10;
	add.s32 	%r342, %r341, %r335;
	add.s32 	%r343, %r342, %r340;
	shl.b32 	%r344, %r339, 2;
	add.s32 	%r346, %r22, %r344;
	ld.shared.u32 	%r347, [%r346+-4];
	shl.b32 	%r348, %r343, 2;
	add.s32 	%r349, %r22, %r348;
	ld.shared.u32 	%r350, [%r349+-4];
	st.shared.u32 	[%r346+-4], %r350;
	add.s32 	%r351, %r350, %r347;
	st.shared.u32 	[%r349+-4], %r351;
$L__BB5_42:
	setp.gt.u32 	%p22, %r1, 255;
	bar.sync 	0;
	@%p22 bra 	$L__BB5_44;
	shl.b32 	%r352, %r11, 2;
	add.s32 	%r353, %r352, -1;
	shl.b32 	%r354, %r12, 2;
	shr.u32 	%r355, %r353, 5;
	shr.u32 	%r356, %r353, 10;
	add.s32 	%r357, %r356, %r352;
	add.s32 	%r358, %r357, %r355;
	shr.u32 	%r359, %r352, 5;
	shr.u32 	%r360, %r352, 10;
	add.s32 	%r361, %r360, %r354;
	add.s32 	%r362, %r361, %r359;
	shl.b32 	%r363, %r358, 2;
	add.s32 	%r365, %r22, %r363;
	ld.shared.u32 	%r366, [%r365+-4];
	shl.b32 	%r367, %r362, 2;
	add.s32 	%r368, %r22, %r367;
	ld.shared.u32 	%r369, [%r368+-4];
	st.shared.u32 	[%r365+-4], %r369;
	add.s32 	%r370, %r369, %r366;
	st.shared.u32 	[%r368+-4], %r370;
$L__BB5_44:
	setp.gt.u32 	%p23, %r1, 511;
	bar.sync 	0;
	@%p23 bra 	$L__BB5_46;
	shl.b32 	%r371, %r11, 1;
	add.s32 	%r372, %r371, -1;
	shl.b32 	%r373, %r12, 1;
	shr.u32 	%r374, %r372, 5;
	shr.u32 	%r375, %r372, 10;
	add.s32 	%r376, %r375, %r371;
	add.s32 	%r377, %r376, %r374;
	shr.u32 	%r378, %r371, 5;
	shr.u32 	%r379, %r371, 10;
	add.s32 	%r380, %r379, %r373;
	add.s32 	%r381, %r380, %r378;
	shl.b32 	%r382, %r377, 2;
	add.s32 	%r384, %r22, %r382;
	ld.shared.u32 	%r385, [%r384+-4];
	shl.b32 	%r386, %r381, 2;
	add.s32 	%r387, %r22, %r386;
	ld.shared.u32 	%r388, [%r387+-4];
	st.shared.u32 	[%r384+-4], %r388;
	add.s32 	%r389, %r388, %r385;
	st.shared.u32 	[%r387+-4], %r389;
$L__BB5_46:
	setp.ge.s32 	%p24, %r3, %r15;
	bar.sync 	0;
	ld.shared.u32 	%r390, [%r13];
	ld.shared.u32 	%r391, [%r14+4];
	st.shared.u32 	[%r13], %r391;
	add.s32 	%r392, %r391, %r390;
	st.shared.u32 	[%r14+4], %r392;
	bar.sync 	0;
	cvta.to.global.u64 	%rd11, %rd3;
	add.s64 	%rd2, %rd11, %rd7;
	@%p24 bra 	$L__BB5_48;
	ld.shared.u32 	%r393, [%r6];
	st.global.u32 	[%rd2], %r393;
$L__BB5_48:
	setp.ge.s32 	%p25, %r7, %r15;
	@%p25 bra 	$L__BB5_50;
	ld.shared.u32 	%r394, [%r10+4100];
	st.global.u32 	[%rd2+4096], %r394;
$L__BB5_50:
	ret;

}
	// .globl	_Z10add_kernelPiS_i
.visible .entry _Z10add_kernelPiS_i(
	.param .u64 .ptr .align 1 _Z10add_kernelPiS_i_param_0,
	.param .u64 .ptr .align 1 _Z10add_kernelPiS_i_param_1,
	.param .u32 _Z10add_kernelPiS_i_param_2
)
{
	.reg .pred 	%p<3>;
	.reg .b32 	%r<13>;
	.reg .b64 	%rd<9>;

	ld.param.u64 	%rd3, [_Z10add_kernelPiS_i_param_0];
	ld.param.u64 	%rd4, [_Z10add_kernelPiS_i_param_1];
	ld.param.u32 	%r2, [_Z10add_kernelPiS_i_param_2];
	cvta.to.global.u64 	%rd5, %rd3;
	cvta.to.global.u64 	%rd6, %rd4;
	mov.u32 	%r3, %tid.x;
	mov.u32 	%r4, %ctaid.x;
	shl.b32 	%r5, %r4, 11;
	or.b32  	%r1, %r5, %r3;
	setp.ge.s32 	%p1, %r1, %r2;
	mul.wide.u32 	%rd7, %r4, 4;
	add.s64 	%rd1, %rd6, %rd7;
	mul.wide.u32 	%rd8, %r1, 4;
	add.s64 	%rd2, %rd5, %rd8;
	@%p1 bra 	$L__BB6_2;
	ld.global.u32 	%r6, [%rd1];
	ld.global.u32 	%r7, [%rd2];
	add.s32 	%r8, %r7, %r6;
	st.global.u32 	[%rd2], %r8;
$L__BB6_2:
	add.s32 	%r9, %r1, 1024;
	setp.ge.s32 	%p2, %r9, %r2;
	@%p2 bra 	$L__BB6_4;
	ld.global.u32 	%r10, [%rd1];
	ld.global.u32 	%r11, [%rd2+4096];
	add.s32 	%r12, %r11, %r10;
	st.global.u32 	[%rd2+4096], %r12;
$L__BB6_4:
	ret;

}


// ===== COMPILED SASS (sm_100) =====

	.target	sm_100

	.elftype	@"ET_EXEC"


//--------------------- .note.nv.tkinfo           --------------------------
	.section	.note.nv.tkinfo,"",@"SHT_NOTE"
	.sectionflags	@"SHF_NOTE_NV_TKINFO"
	.tkinfo
        /*0018*/ 	.word	0x00000002
        /*0030*/ 	.string	""
        /*0030*/ 	.string	"ptxas"
        /*0030*/ 	.string	"Cuda compilation tools, release 13.0, V13.0.88"
        /*0030*/ 	.string	"Build cuda_13.0.r13.0/compiler.36424714_0"
        /*0030*/ 	.string	"-arch sm_100 -m 64 "



//--------------------- .note.nv.cuinfo           --------------------------
	.section	.note.nv.cuinfo,"",@"SHT_NOTE"
	.sectionflags	@"SHF_NOTE_NV_CUINFO"
        /*0018*/ 	.short	0x0002
        /*001a*/ 	.short	0x0064
        /*001c*/ 	.short	0x0082
	.zero		2


//--------------------- .nv.info                  --------------------------
	.section	.nv.info,"",@"SHT_CUDA_INFO"
	.align	4


	//----- nvinfo : EIATTR_REGCOUNT
	.align		4
        /*0000*/ 	.byte	0x04, 0x2f
        /*0002*/ 	.short	(.L_1 - .L_0)
	.align		4
.L_0:
        /*0004*/ 	.word	index@(_Z14warm_up_kernelPi)
        /*0008*/ 	.word	0x00000008


	//----- nvinfo : EIATTR_FRAME_SIZE
	.align		4
.L_1:
        /*000c*/ 	.byte	0x04, 0x11
        /*000e*/ 	.short	(.L_3 - .L_2)
	.align		4
.L_2:
        /*0010*/ 	.word	index@(_Z14warm_up_kernelPi)
        /*0014*/ 	.word	0x00000000


	//----- nvinfo : EIATTR_REGCOUNT
	.align		4
.L_3:
        /*0018*/ 	.byte	0x04, 0x2f
        /*001a*/ 	.short	(.L_5 - .L_4)
	.align		4
.L_4:
        /*001c*/ 	.word	index@(_Z18native_scan_kernelPiS_i)
        /*0020*/ 	.word	0x0000001e


	//----- nvinfo : EIATTR_FRAME_SIZE
	.align		4
.L_5:
        /*0024*/ 	.byte	0x04, 0x11
        /*0026*/ 	.short	(.L_7 - .L_6)
	.align		4
.L_6:
        /*0028*/ 	.word	index@(_Z18native_scan_kernelPiS_i)
        /*002c*/ 	.word	0x00000000


	//----- nvinfo : EIATTR_REGCOUNT
	.align		4
.L_7:
        /*0030*/ 	.byte	0x04, 0x2f
        /*0032*/ 	.short	(.L_9 - .L_8)
	.align		4
.L_8:
        /*0034*/ 	.word	index@(_Z26parallel_block_scan_kernelPiS_i)
        /*0038*/ 	.word	0x00000010


	//----- nvinfo : EIATTR_FRAME_SIZE
	.align		4
.L_9:
        /*003c*/ 	.byte	0x04, 0x11
        /*003e*/ 	.short	(.L_11 - .L_10)
	.align		4
.L_10:
        /*0040*/ 	.word	index@(_Z26parallel_block_scan_kernelPiS_i)
        /*0044*/ 	.word	0x00000000


	//----- nvinfo : EIATTR_REGCOUNT
	.align		4
.L_11:
        /*0048*/ 	.byte	0x04, 0x2f
        /*004a*/ 	.short	(.L_13 - .L_12)
	.align		4
.L_12:
        /*004c*/ 	.word	index@(_Z31parallel_block_scan_bcao_kernelPiS_i)
        /*0050*/ 	.word	0x00000010


	//----- nvinfo : EIATTR_FRAME_SIZE
	.align		4
.L_13:
        /*0054*/ 	.byte	0x04, 0x11
        /*0056*/ 	.short	(.L_15 - .L_14)
	.align		4
.L_14:
        /*0058*/ 	.word	index@(_Z31parallel_block_scan_bcao_kernelPiS_i)
        /*005c*/ 	.word	0x00000000


	//----- nvinfo : EIATTR_REGCOUNT
	.align		4
.L_15:
        /*0060*/ 	.byte	0x04, 0x2f
        /*0062*/ 	.short	(.L_17 - .L_16)
	.align		4
.L_16:
        /*0064*/ 	.word	index@(_Z26parallel_large_scan_kernelPiS_iS_)
        /*0068*/ 	.word	0x00000017


	//----- nvinfo : EIATTR_FRAME_SIZE
	.align		4
.L_17:
        /*006c*/ 	.byte	0x04, 0x11
        /*006e*/ 	.short	(.L_19 - .L_18)
	.align		4
.L_18:
        /*0070*/ 	.word	index@(_Z26parallel_large_scan_kernelPiS_iS_)
        /*0074*/ 	.word	0x00000000


	//----- nvinfo : EIATTR_REGCOUNT
	.align		4
.L_19:
        /*0078*/ 	.byte	0x04, 0x2f
        /*007a*/ 	.short	(.L_21 - .L_20)
	.align		4
.L_20:
        /*007c*/ 	.word	index@(_Z31parallel_large_scan_bcao_kernelPiS_iS_)
        /*0080*/ 	.word	0x00000011


	//----- nvinfo : EIATTR_FRAME_SIZE
	.align		4
.L_21:
        /*0084*/ 	.byte	0x04, 0x11
        /*0086*/ 	.short	(.L_23 - .L_22)
	.align		4
.L_22:
        /*0088*/ 	.word	index@(_Z31parallel_large_scan_bcao_kernelPiS_iS_)
        /*008c*/ 	.word	0x00000000


	//----- nvinfo : EIATTR_REGCOUNT
	.align		4
.L_23:
        /*0090*/ 	.byte	0x04, 0x2f
        /*0092*/ 	.short	(.L_25 - .L_24)
	.align		4
.L_24:
        /*0094*/ 	.word	index@(_Z10add_kernelPiS_i)
        /*0098*/ 	.word	0x0000000c


	//----- nvinfo : EIATTR_FRAME_SIZE
	.align		4
.L_25:
        /*009c*/ 	.byte	0x04, 0x11
        /*009e*/ 	.short	(.L_27 - .L_26)
	.align		4
.L_26:
        /*00a0*/ 	.word	index@(_Z10add_kernelPiS_i)
        /*00a4*/ 	.word	0x00000000


	//----- nvinfo : EIATTR_MIN_STACK_SIZE
	.align		4
.L_27:
        /*00a8*/ 	.byte	0x04, 0x12
        /*00aa*/ 	.short	(.L_29 - .L_28)
	.align		4
.L_28:
        /*00ac*/ 	.word	index@(_Z10add_kernelPiS_i)
        /*00b0*/ 	.word	0x00000000


	//----- nvinfo : EIATTR_MIN_STACK_SIZE
	.align		4
.L_29:
        /*00b4*/ 	.byte	0x04, 0x12
        /*00b6*/ 	.short	(.L_31 - .L_30)
	.align		4
.L_30:
        /*00b8*/ 	.word	index@(_Z31parallel_large_scan_bcao_kernelPiS_iS_)
        /*00bc*/ 	.word	0x00000000


	//----- nvinfo : EIATTR_MIN_STACK_SIZE
	.align		4
.L_31:
        /*00c0*/ 	.byte	0x04, 0x12
        /*00c2*/ 	.short	(.L_33 - .L_32)
	.align		4
.L_32:
        /*00c4*/ 	.word	index@(_Z26parallel_large_scan_kernelPiS_iS_)
        /*00c8*/ 	.word	0x00000000


	//----- nvinfo : EIATTR_MIN_STACK_SIZE
	.align		4
.L_33:
        /*00cc*/ 	.byte	0x04, 0x12
        /*00ce*/ 	.short	(.L_35 - .L_34)
	.align		4
.L_34:
        /*00d0*/ 	.word	index@(_Z31parallel_block_scan_bcao_kernelPiS_i)
        /*00d4*/ 	.word	0x00000000


	//----- nvinfo : EIATTR_MIN_STACK_SIZE
	.align		4
.L_35:
        /*00d8*/ 	.byte	0x04, 0x12
        /*00da*/ 	.short	(.L_37 - .L_36)
	.align		4
.L_36:
        /*00dc*/ 	.word	index@(_Z26parallel_block_scan_kernelPiS_i)
        /*00e0*/ 	.word	0x00000000


	//----- nvinfo : EIATTR_MIN_STACK_SIZE
	.align		4
.L_37:
        /*00e4*/ 	.byte	0x04, 0x12
        /*00e6*/ 	.short	(.L_39 - .L_38)
	.align		4
.L_38:
        /*00e8*/ 	.word	index@(_Z18native_scan_kernelPiS_i)
        /*00ec*/ 	.word	0x00000000


	//----- nvinfo : EIATTR_MIN_STACK_SIZE
	.align		4
.L_39:
        /*00f0*/ 	.byte	0x04, 0x12
        /*00f2*/ 	.short	(.L_41 - .L_40)
	.align		4
.L_40:
        /*00f4*/ 	.word	index@(_Z14warm_up_kernelPi)
        /*00f8*/ 	.word	0x00000000
.L_41:


//--------------------- .nv.compat                --------------------------
	.section	.nv.compat,"",@"SHT_CUDA_COMPAT_INFO"
	.align	4
        /*0000*/ 	.byte	0x02, 0x09, 0x00, 0x00, 0x02, 0x02, 0x01, 0x00, 0x02, 0x05, 0x05, 0x00, 0x03, 0x07, 0x01, 0x01
        /*0010*/ 	.byte	0x02, 0x03, 0x00, 0x00, 0x02, 0x06, 0x01, 0x00, 0x04, 0x0b, 0x08, 0x00, 0x09, 0x00, 0x00, 0x00
        /*0020*/ 	.byte	0x00, 0x00, 0x00, 0x00


//--------------------- .nv.info._Z10add_kernelPiS_i --------------------------
	.section	.nv.info._Z10add_kernelPiS_i,"",@"SHT_CUDA_INFO"
	.sectionflags	@""
	.align	4


	//----- nvinfo : EIATTR_CUDA_API_VERSION
	.align		4
        /*0000*/ 	.byte	0x04, 0x37
        /*0002*/ 	.short	(.L_43 - .L_42)
.L_42:
        /*0004*/ 	.word	0x00000082


	//----- nvinfo : EIATTR_KPARAM_INFO
	.align		4
.L_43:
        /*0008*/ 	.byte	0x04, 0x17
        /*000a*/ 	.short	(.L_45 - .L_44)
.L_44:
        /*000c*/ 	.word	0x00000000
        /*0010*/ 	.short	0x0002
        /*0012*/ 	.short	0x0010
        /*0014*/ 	.byte	0x00, 0xf0, 0x11, 0x00


	//----- nvinfo : EIATTR_KPARAM_INFO
	.align		4
.L_45:
        /*0018*/ 	.byte	0x04, 0x17
        /*001a*/ 	.short	(.L_47 - .L_46)
.L_46:
        /*001c*/ 	.word	0x00000000
        /*0020*/ 	.short	0x0001
        /*0022*/ 	.short	0x0008
        /*0024*/ 	.byte	0x00, 0xf5, 0x21, 0x00


	//----- nvinfo : EIATTR_KPARAM_INFO
	.align		4
.L_47:
        /*0028*/ 	.byte	0x04, 0x17
        /*002a*/ 	.short	(.L_49 - .L_48)
.L_48:
        /*002c*/ 	.word	0x00000000
        /*0030*/ 	.short	0x0000
        /*0032*/ 	.short	0x0000
        /*0034*/ 	.byte	0x00, 0xf5, 0x21, 0x00


	//----- nvinfo : EIATTR_SPARSE_MMA_MASK
	.align		4
.L_49:
        /*0038*/ 	.byte	0x03, 0x50
        /*003a*/ 	.short	0x0000


	//----- nvinfo : EIATTR_MAXREG_COUNT
	.align		4
        /*003c*/ 	.byte	0x03, 0x1b
        /*003e*/ 	.short	0x00ff


	//----- nvinfo : EIATTR_MERCURY_ISA_VERSION
	.align		4
        /*0040*/ 	.byte	0x03, 0x5f
        /*0042*/ 	.short	0x0101


	//----- nvinfo : EIATTR_VRC_CTA_INIT_COUNT
	.align		4
        /*0044*/ 	.byte	0x02, 0x4a
	.zero		1
	.zero		1


	//----- nvinfo : EIATTR_EXIT_INSTR_OFFSETS
	.align		4
        /*0048*/ 	.byte	0x04, 0x1c
        /*004a*/ 	.short	(.L_51 - .L_50)


	//   ....[0]....
.L_50:
        /*004c*/ 	.word	0x00000150


	//   ....[1]....
        /*0050*/ 	.word	0x000001a0


	//----- nvinfo : EIATTR_CRS_STACK_SIZE
	.align		4
.L_51:
        /*0054*/ 	.byte	0x04, 0x1e
        /*0056*/ 	.short	(.L_53 - .L_52)
.L_52:
        /*0058*/ 	.word	0x00000000


	//----- nvinfo : EIATTR_CBANK_PARAM_SIZE
	.align		4
.L_53:
        /*005c*/ 	.byte	0x03, 0x19
        /*005e*/ 	.short	0x0014


	//----- nvinfo : EIATTR_PARAM_CBANK
	.align		4
        /*0060*/ 	.byte	0x04, 0x0a
        /*0062*/ 	.short	(.L_55 - .L_54)
	.align		4
.L_54:
        /*0064*/ 	.word	index@(.nv.constant0._Z10add_kernelPiS_i)
        /*0068*/ 	.short	0x0380
        /*006a*/ 	.short	0x0014


	//----- nvinfo : EIATTR_SW_WAR
	.align		4
.L_55:
        /*006c*/ 	.byte	0x04, 0x36
        /*006e*/ 	.short	(.L_57 - .L_56)
.L_56:
        /*0070*/ 	.word	0x00000008
.L_57:


//--------------------- .nv.info._Z31parallel_large_scan_bcao_kernelPiS_iS_ --------------------------
	.section	.nv.info._Z31parallel_large_scan_bcao_kernelPiS_iS_,"",@"SHT_CUDA_INFO"
	.sectionflags	@""
	.align	4


	//----- nvinfo : EIATTR_CUDA_API_VERSION
	.align		4
        /*0000*/ 	.byte	0x04, 0x37
        /*0002*/ 	.short	(.L_59 - .L_58)
.L_58:
        /*0004*/ 	.word	0x00000082


	//----- nvinfo : EIATTR_KPARAM_INFO
	.align		4
.L_59:
        /*0008*/ 	.byte	0x04, 0x17
        /*000a*/ 	.short	(.L_61 - .L_60)
.L_60:
        /*000c*/ 	.word	0x00000000
        /*0010*/ 	.short	0x0003
        /*0012*/ 	.short	0x0018
        /*0014*/ 	.byte	0x00, 0xf5, 0x21, 0x00


	//----- nvinfo : EIATTR_KPARAM_INFO
	.align		4
.L_61:
        /*0018*/ 	.byte	0x04, 0x17
        /*001a*/ 	.short	(.L_63 - .L_62)
.L_62:
        /*001c*/ 	.word	0x00000000
        /*0020*/ 	.short	0x0002
        /*0022*/ 	.short	0x0010
        /*0024*/ 	.byte	0x00, 0xf0, 0x11, 0x00


	//----- nvinfo : EIATTR_KPARAM_INFO
	.align		4
.L_63:
        /*0028*/ 	.byte	0x04, 0x17
        /*002a*/ 	.short	(.L_65 - .L_64)
.L_64:
        /*002c*/ 	.word	0x00000000
        /*0030*/ 	.short	0x0001
        /*0032*/ 	.short	0x0008
        /*0034*/ 	.byte	0x00, 0xf5, 0x21, 0x00


	//----- nvinfo : EIATTR_KPARAM_INFO
	.align		4
.L_65:
        /*0038*/ 	.byte	0x04, 0x17
        /*003a*/ 	.short	(.L_67 - .L_66)
.L_66:
        /*003c*/ 	.word	0x00000000
        /*0040*/ 	.short	0x0000
        /*0042*/ 	.short	0x0000
        /*0044*/ 	.byte	0x00, 0xf5, 0x21, 0x00


	//----- nvinfo : EIATTR_SPARSE_MMA_MASK
	.align		4
.L_67:
        /*0048*/ 	.byte	0x03, 0x50
        /*004a*/ 	.short	0x0000


	//----- nvinfo : EIATTR_MAXREG_COUNT
	.align		4
        /*004c*/ 	.byte	0x03, 0x1b
        /*004e*/ 	.short	0x00ff


	//----- nvinfo : EIATTR_NUM_BARRIERS
	.align		4
        /*0050*/ 	.byte	0x02, 0x4c
        /*0052*/ 	.byte	0x01
	.zero		1


	//----- nvinfo : EIATTR_MERCURY_ISA_VERSION
	.align		4
        /*0054*/ 	.byte	0x03, 0x5f
        /*0056*/ 	.short	0x0101


	//----- nvinfo : EIATTR_VRC_CTA_INIT_COUNT
	.align		4
        /*0058*/ 	.byte	0x02, 0x4a
	.zero		1
	.zero		1


	//----- nvinfo : EIATTR_EXIT_INSTR_OFFSETS
	.align		4
        /*005c*/ 	.byte	0x04, 0x1c
        /*005e*/ 	.short	(.L_69 - .L_68)


	//   ....[0]....
.L_68:
        /*0060*/ 	.word	0x00001940


	//   ....[1]....
        /*0064*/ 	.word	0x00001970


	//----- nvinfo : EIATTR_CRS_STACK_SIZE
	.align		4
.L_69:
        /*0068*/ 	.byte	0x04, 0x1e
        /*006a*/ 	.short	(.L_71 - .L_70)
.L_70:
        /*006c*/ 	.word	0x00000000


	//----- nvinfo : EIATTR_CBANK_PARAM_SIZE
	.align		4
.L_71:
        /*0070*/ 	.byte	0x03, 0x19
        /*0072*/ 	.short	0x0020


	//----- nvinfo : EIATTR_PARAM_CBANK
	.align		4
        /*0074*/ 	.byte	0x04, 0x0a
        /*0076*/ 	.short	(.L_73 - .L_72)
	.align		4
.L_72:
        /*0078*/ 	.word	index@(.nv.constant0._Z31parallel_large_scan_bcao_kernelPiS_iS_)
        /*007c*/ 	.short	0x0380
        /*007e*/ 	.short	0x0020


	//----- nvinfo : EIATTR_SW_WAR
	.align		4
.L_73:
        /*0080*/ 	.byte	0x04, 0x36
        /*0082*/ 	.short	(.L_75 - .L_74)
.L_74:
        /*0084*/ 	.word	0x00000008
.L_75:


//--------------------- .nv.info._Z26parallel_large_scan_kernelPiS_iS_ --------------------------
	.section	.nv.info._Z26parallel_large_scan_kernelPiS_iS_,"",@"SHT_CUDA_INFO"
	.sectionflags	@""
	.align	4


	//----- nvinfo : EIATTR_CUDA_API_VERSION
	.align		4
        /*0000*/ 	.byte	0x04, 0x37
        /*0002*/ 	.short	(.L_77 - .L_76)
.L_76:
        /*0004*/ 	.word	0x00000082


	//----- nvinfo : EIATTR_KPARAM_INFO
	.align		4
.L_77:
        /*0008*/ 	.byte	0x04, 0x17
        /*000a*/ 	.short	(.L_79 - .L_78)
.L_78:
        /*000c*/ 	.word	0x00000000
        /*0010*/ 	.short	0x0003
        /*0012*/ 	.short	0x0018
        /*0014*/ 	.byte	0x00, 0xf5, 0x21, 0x00


	//----- nvinfo : EIATTR_KPARAM_INFO
	.align		4
.L_79:
        /*0018*/ 	.byte	0x04, 0x17
        /*001a*/ 	.short	(.L_81 - .L_80)
.L_80:
        /*001c*/ 	.word	0x00000000
        /*0020*/ 	.short	0x0002
        /*0022*/ 	.short	0x0010
        /*0024*/ 	.byte	0x00, 0xf0, 0x11, 0x00


	//----- nvinfo : EIATTR_KPARAM_INFO
	.align		4
.L_81:
        /*0028*/ 	.byte	0x04, 0x17
        /*002a*/ 	.short	(.L_83 - .L_82)
.L_82:
        /*002c*/ 	.word	0x00000000
        /*0030*/ 	.short	0x0001
        /*0032*/ 	.short	0x0008
        /*0034*/ 	.byte	0x00, 0xf5, 0x21, 0x00


	//----- nvinfo : EIATTR_KPARAM_INFO
	.align		4
.L_83:
        /*0038*/ 	.byte	0x04, 0x17
        /*003a*/ 	.short	(.L_85 - .L_84)
.L_84:
        /*003c*/ 	.word	0x00000000
        /*0040*/ 	.short	0x0000
        /*0042*/ 	.short	0x0000
        /*0044*/ 	.byte	0x00, 0xf5, 0x21, 0x00


	//----- nvinfo : EIATTR_SPARSE_MMA_MASK
	.align		4
.L_85:
        /*0048*/ 	.byte	0x03, 0x50
        /*004a*/ 	.short	0x0000


	//----- nvinfo : EIATTR_MAXREG_COUNT
	.align		4
        /*004c*/ 	.byte	0x03, 0x1b
        /*004e*/ 	.short	0x00ff


	//----- nvinfo : EIATTR_NUM_BARRIERS
	.align		4
        /*0050*/ 	.byte	0x02, 0x4c
        /*0052*/ 	.byte	0x01
	.zero		1


	//----- nvinfo : EIATTR_MERCURY_ISA_VERSION
	.align		4
        /*0054*/ 	.byte	0x03, 0x5f
        /*0056*/ 	.short	0x0101


	//----- nvinfo : EIATTR_VRC_CTA_INIT_COUNT
	.align		4
        /*0058*/ 	.byte	0x02, 0x4a
	.zero		1
	.zero		1


	//----- nvinfo : EIATTR_EXIT_INSTR_OFFSETS
	.align		4
        /*005c*/ 	.byte	0x04, 0x1c
        /*005e*/ 	.short	(.L_87 - .L_86)


	//   ....[0]....
.L_86:
        /*0060*/ 	.word	0x00000b30


	//   ....[1]....
        /*0064*/ 	.word	0x00000b60


	//----- nvinfo : EIATTR_CBANK_PARAM_SIZE
	.align		4
.L_87:
        /*0068*/ 	.byte	0x03, 0x19
        /*006a*/ 	.short	0x0020


	//----- nvinfo : EIATTR_PARAM_CBANK
	.align		4
        /*006c*/ 	.byte	0x04, 0x0a
        /*006e*/ 	.short	(.L_89 - .L_88)
	.align		4
.L_88:
        /*0070*/ 	.word	index@(.nv.constant0._Z26parallel_large_scan_kernelPiS_iS_)
        /*0074*/ 	.short	0x0380
        /*0076*/ 	.short	0x0020


	//----- nvinfo : EIATTR_SW_WAR
	.align		4
.L_89:
        /*0078*/ 	.byte	0x04, 0x36
        /*007a*/ 	.short	(.L_91 - .L_90)
.L_90:
        /*007c*/ 	.word	0x00000008
.L_91:


//--------------------- .nv.info._Z31parallel_block_scan_bcao_kernelPiS_i --------------------------
	.section	.nv.info._Z31parallel_block_scan_bcao_kernelPiS_i,"",@"SHT_CUDA_INFO"
	.sectionflags	@""
	.align	4


	//----- nvinfo : EIATTR_CUDA_API_VERSION
	.align		4
        /*0000*/ 	.byte	0x04, 0x37
        /*0002*/ 	.short	(.L_93 - .L_92)
.L_92:
        /*0004*/ 	.word	0x00000082


	//----- nvinfo : EIATTR_KPARAM_INFO
	.align		4
.L_93:
        /*0008*/ 	.byte	0x04, 0x17
        /*000a*/ 	.short	(.L_95 - .L_94)
.L_94:
        /*000c*/ 	.word	0x00000000
        /*0010*/ 	.short	0x0002
        /*0012*/ 	.short	0x0010
        /*0014*/ 	.byte	0x00, 0xf0, 0x11, 0x00


	//----- nvinfo : EIATTR_KPARAM_INFO
	.align		4
.L_95:
        /*0018*/ 	.byte	0x04, 0x17
        /*001a*/ 	.short	(.L_97 - .L_96)
.L_96:
        /*001c*/ 	.word	0x00000000
        /*0020*/ 	.short	0x0001
        /*0022*/ 	.short	0x0008
        /*0024*/ 	.byte	0x00, 0xf5, 0x21, 0x00


	//----- nvinfo : EIATTR_KPARAM_INFO
	.align		4
.L_97:
        /*0028*/ 	.byte	0x04, 0x17
        /*002a*/ 	.short	(.L_99 - .L_98)
.L_98:
        /*002c*/ 	.word	0x00000000
        /*0030*/ 	.short	0x0000
        /*0032*/ 	.short	0x0000
        /*0034*/ 	.byte	0x00, 0xf5, 0x21, 0x00


	//----- nvinfo : EIATTR_SPARSE_MMA_MASK
	.align		4
.L_99:
        /*0038*/ 	.byte	0x03, 0x50
        /*003a*/ 	.short	0x0000


	//----- nvinfo : EIATTR_MAXREG_COUNT
	.align		4
        /*003c*/ 	.byte	0x03, 0x1b
        /*003e*/ 	.short	0x00ff


	//----- nvinfo : EIATTR_NUM_BARRIERS
	.align		4
        /*0040*/ 	.byte	0x02, 0x4c
        /*0042*/ 	.byte	0x01
	.zero		1


	//----- nvinfo : EIATTR_MERCURY_ISA_VERSION
	.align		4
        /*0044*/ 	.byte	0x03, 0x5f
        /*0046*/ 	.short	0x0101


	//----- nvinfo : EIATTR_VRC_CTA_INIT_COUNT
	.align		4
        /*0048*/ 	.byte	0x02, 0x4a
	.zero		1
	.zero		1


	//----- nvinfo : EIATTR_EXIT_INSTR_OFFSETS
	.align		4
        /*004c*/ 	.byte	0x04, 0x1c
        /*004e*/ 	.short	(.L_101 - .L_100)


	//   ....[0]....
.L_100:
        /*0050*/ 	.word	0x000005b0


	//   ....[1]....
        /*0054*/ 	.word	0x00000600


	//----- nvinfo : EIATTR_CRS_STACK_SIZE
	.align		4
.L_101:
        /*0058*/ 	.byte	0x04, 0x1e
        /*005a*/ 	.short	(.L_103 - .L_102)
.L_102:
        /*005c*/ 	.word	0x00000000


	//----- nvinfo : EIATTR_CBANK_PARAM_SIZE
	.align		4
.L_103:
        /*0060*/ 	.byte	0x03, 0x19
        /*0062*/ 	.short	0x0014


	//----- nvinfo : EIATTR_PARAM_CBANK
	.align		4
        /*0064*/ 	.byte	0x04, 0x0a
        /*0066*/ 	.short	(.L_105 - .L_104)
	.align		4
.L_104:
        /*0068*/ 	.word	index@(.nv.constant0._Z31parallel_block_scan_bcao_kernelPiS_i)
        /*006c*/ 	.short	0x0380
        /*006e*/ 	.short	0x0014


	//----- nvinfo : EIATTR_SW_WAR
	.align		4
.L_105:
        /*0070*/ 	.byte	0x04, 0x36
        /*0072*/ 	.short	(.L_107 - .L_106)
.L_106:
        /*0074*/ 	.word	0x00000008
.L_107:


//--------------------- .nv.info._Z26parallel_block_scan_kernelPiS_i --------------------------
	.section	.nv.info._Z26parallel_block_scan_kernelPiS_i,"",@"SHT_CUDA_INFO"
	.sectionflags	@""
	.align	4


	//----- nvinfo : EIATTR_CUDA_API_VERSION
	.align		4
        /*0000*/ 	.byte	0x04, 0x37
        /*0002*/ 	.short	(.L_109 - .L_108)
.L_108:
        /*0004*/ 	.word	0x00000082


	//----- nvinfo : EIATTR_KPARAM_INFO
	.align		4
.L_109:
        /*0008*/ 	.byte	0x04, 0x17
        /*000a*/ 	.short	(.L_111 - .L_110)
.L_110:
        /*000c*/ 	.word	0x00000000
        /*0010*/ 	.short	0x0002
        /*0012*/ 	.short	0x0010
        /*0014*/ 	.byte	0x00, 0xf0, 0x11, 0x00


	//----- nvinfo : EIATTR_KPARAM_INFO
	.align		4
.L_111:
        /*0018*/ 	.byte	0x04, 0x17
        /*001a*/ 	.short	(.L_113 - .L_112)
.L_112:
        /*001c*/ 	.word	0x00000000
        /*0020*/ 	.short	0x0001
        /*0022*/ 	.short	0x0008
        /*0024*/ 	.byte	0x00, 0xf5, 0x21, 0x00


	//----- nvinfo : EIATTR_KPARAM_INFO
	.align		4
.L_113:
        /*0028*/ 	.byte	0x04, 0x17
        /*002a*/ 	.short	(.L_115 - .L_114)
.L_114:
        /*002c*/ 	.word	0x00000000
        /*0030*/ 	.short	0x0000
        /*0032*/ 	.short	0x0000
        /*0034*/ 	.byte	0x00, 0xf5, 0x21, 0x00


	//----- nvinfo : EIATTR_SPARSE_MMA_MASK
	.align		4
.L_115:
        /*0038*/ 	.byte	0x03, 0x50
        /*003a*/ 	.short	0x0000


	//----- nvinfo : EIATTR_MAXREG_COUNT
	.align		4
        /*003c*/ 	.byte	0x03, 0x1b
        /*003e*/ 	.short	0x00ff


	//----- nvinfo : EIATTR_NUM_BARRIERS
	.align		4
        /*0040*/ 	.byte	0x02, 0x4c
        /*0042*/ 	.byte	0x01
	.zero		1


	//----- nvinfo : EIATTR_MERCURY_ISA_VERSION
	.align		4
        /*0044*/ 	.byte	0x03, 0x5f
        /*0046*/ 	.short	0x0101


	//----- nvinfo : EIATTR_VRC_CTA_INIT_COUNT
	.align		4
        /*0048*/ 	.byte	0x02, 0x4a
	.zero		1
	.zero		1


	//----- nvinfo : EIATTR_EXIT_INSTR_OFFSETS
	.align		4
        /*004c*/ 	.byte	0x04, 0x1c
        /*004e*/ 	.short	(.L_117 - .L_116)


	//   ....[0]....
.L_116:
        /*0050*/ 	.word	0x00000400


	//   ....[1]....
        /*0054*/ 	.word	0x00000430


	//----- nvinfo : EIATTR_CBANK_PARAM_SIZE
	.align		4
.L_117:
        /*0058*/ 	.byte	0x03, 0x19
        /*005a*/ 	.short	0x0014


	//----- nvinfo : EIATTR_PARAM_CBANK
	.align		4
        /*005c*/ 	.byte	0x04, 0x0a
        /*005e*/ 	.short	(.L_119 - .L_118)
	.align		4
.L_118:
        /*0060*/ 	.word	index@(.nv.constant0._Z26parallel_block_scan_kernelPiS_i)
        /*0064*/ 	.short	0x0380
        /*0066*/ 	.short	0x0014


	//----- nvinfo : EIATTR_SW_WAR
	.align		4
.L_119:
        /*0068*/ 	.byte	0x04, 0x36
        /*006a*/ 	.short	(.L_121 - .L_120)
.L_120:
        /*006c*/ 	.word	0x00000008
.L_121:


//--------------------- .nv.info._Z18native_scan_kernelPiS_i --------------------------
	.section	.nv.info._Z18native_scan_kernelPiS_i,"",@"SHT_CUDA_INFO"
	.sectionflags	@""
	.align	4


	//----- nvinfo : EIATTR_CUDA_API_VERSION
	.align		4
        /*0000*/ 	.byte	0x04, 0x37
        /*0002*/ 	.short	(.L_123 - .L_122)
.L_122:
        /*0004*/ 	.word	0x00000082


	//----- nvinfo : EIATTR_KPARAM_INFO
	.align		4
.L_123:
        /*0008*/ 	.byte	0x04, 0x17
        /*000a*/ 	.short	(.L_125 - .L_124)
.L_124:
        /*000c*/ 	.word	0x00000000
        /*0010*/ 	.short	0x0002
        /*0012*/ 	.short	0x0010
        /*0014*/ 	.byte	0x00, 0xf0, 0x11, 0x00


	//----- nvinfo : EIATTR_KPARAM_INFO
	.align		4
.L_125:
        /*0018*/ 	.byte	0x04, 0x17
        /*001a*/ 	.short	(.L_127 - .L_126)
.L_126:
        /*001c*/ 	.word	0x00000000
        /*0020*/ 	.short	0x0001
        /*0022*/ 	.short	0x0008
        /*0024*/ 	.byte	0x00, 0xf5, 0x21, 0x00


	//----- nvinfo : EIATTR_KPARAM_INFO
	.align		4
.L_127:
        /*0028*/ 	.byte	0x04, 0x17
        /*002a*/ 	.short	(.L_129 - .L_128)
.L_128:
        /*002c*/ 	.word	0x00000000
        /*0030*/ 	.short	0x0000
        /*0032*/ 	.short	0x0000
        /*0034*/ 	.byte	0x00, 0xf5, 0x21, 0x00


	//----- nvinfo : EIATTR_SPARSE_MMA_MASK
	.align		4
.L_129:
        /*0038*/ 	.byte	0x03, 0x50
        /*003a*/ 	.short	0x0000


	//----- nvinfo : EIATTR_MAXREG_COUNT
	.align		4
        /*003c*/ 	.byte	0x03, 0x1b
        /*003e*/ 	.short	0x00ff


	//----- nvinfo : EIATTR_MERCURY_ISA_VERSION
	.align		4
        /*0040*/ 	.byte	0x03, 0x5f
        /*0042*/ 	.short	0x0101


	//----- nvinfo : EIATTR_VRC_CTA_INIT_COUNT
	.align		4
        /*0044*/ 	.byte	0x02, 0x4a
	.zero		1
	.zero		1


	//----- nvinfo : EIATTR_EXIT_INSTR_OFFSETS
	.align		4
        /*0048*/ 	.byte	0x04, 0x1c
        /*004a*/ 	.short	(.L_131 - .L_130)


	//   ....[0]....
.L_130:
        /*004c*/ 	.word	0x00000060


	//   ....[1]....
        /*0050*/ 	.word	0x00000590


	//   ....[2]....
        /*0054*/ 	.word	0x000008f0


	//   ....[3]....
        /*0058*/ 	.word	0x00000ad0


	//   ....[4]....
        /*005c*/ 	.word	0x00000c50


	//----- nvinfo : EIATTR_CBANK_PARAM_SIZE
	.align		4
.L_131:
        /*0060*/ 	.byte	0x03, 0x19
        /*0062*/ 	.short	0x0014


	//----- nvinfo : EIATTR_PARAM_CBANK
	.align		4
        /*0064*/ 	.byte	0x04, 0x0a
        /*0066*/ 	.short	(.L_133 - .L_132)
	.align		4
.L_132:
        /*0068*/ 	.word	index@(.nv.constant0._Z18native_scan_kernelPiS_i)
        /*006c*/ 	.short	0x0380
        /*006e*/ 	.short	0x0014


	//----- nvinfo : EIATTR_SW_WAR
	.align		4
.L_133:
        /*0070*/ 	.byte	0x04, 0x36
        /*0072*/ 	.short	(.L_135 - .L_134)
.L_134:
        /*0074*/ 	.word	0x00000008
.L_135:


//--------------------- .nv.info._Z14warm_up_kernelPi --------------------------
	.section	.nv.info._Z14warm_up_kernelPi,"",@"SHT_CUDA_INFO"
	.sectionflags	@""
	.align	4


	//----- nvinfo : EIATTR_CUDA_API_VERSION
	.align		4
        /*0000*/ 	.byte	0x04, 0x37
        /*0002*/ 	.short	(.L_137 - .L_136)
.L_136:
        /*0004*/ 	.word	0x00000082


	//----- nvinfo : EIATTR_KPARAM_INFO
	.align		4
.L_137:
        /*0008*/ 	.byte	0x04, 0x17
        /*000a*/ 	.short	(.L_139 - .L_138)
.L_138:
        /*000c*/ 	.word	0x00000000
        /*0010*/ 	.short	0x0000
        /*0012*/ 	.short	0x0000
        /*0014*/ 	.byte	0x00, 0xf5, 0x21, 0x00


	//----- nvinfo : EIATTR_SPARSE_MMA_MASK
	.align		4
.L_139:
        /*0018*/ 	.byte	0x03, 0x50
        /*001a*/ 	.short	0x0000


	//----- nvinfo : EIATTR_MAXREG_COUNT
	.align		4
        /*001c*/ 	.byte	0x03, 0x1b
        /*001e*/ 	.short	0x00ff


	//----- nvinfo : EIATTR_MERCURY_ISA_VERSION
	.align		4
        /*0020*/ 	.byte	0x03, 0x5f
        /*0022*/ 	.short	0x0101


	//----- nvinfo : EIATTR_VRC_CTA_INIT_COUNT
	.align		4
        /*0024*/ 	.byte	0x02, 0x4a
	.zero		1
	.zero		1


	//----- nvinfo : EIATTR_EXIT_INSTR_OFFSETS
	.align		4
        /*0028*/ 	.byte	0x04, 0x1c
        /*002a*/ 	.short	(.L_141 - .L_140)


	//   ....[0]....
.L_140:
        /*002c*/ 	.word	0x00000080


	//----- nvinfo : EIATTR_CBANK_PARAM_SIZE
	.align		4
.L_141:
        /*0030*/ 	.byte	0x03, 0x19
        /*0032*/ 	.short	0x0008


	//----- nvinfo : EIATTR_PARAM_CBANK
	.align		4
        /*0034*/ 	.byte	0x04, 0x0a
        /*0036*/ 	.short	(.L_143 - .L_142)
	.align		4
.L_142:
        /*0038*/ 	.word	index@(.nv.constant0._Z14warm_up_kernelPi)
        /*003c*/ 	.short	0x0380
        /*003e*/ 	.short	0x0008


	//----- nvinfo : EIATTR_SW_WAR
	.align		4
.L_143:
        /*0040*/ 	.byte	0x04, 0x36
        /*0042*/ 	.short	(.L_145 - .L_144)
.L_144:
        /*0044*/ 	.word	0x00000008
.L_145:


//--------------------- .nv.callgraph             --------------------------
	.section	.nv.callgraph,"",@"SHT_CUDA_CALLGRAPH"
	.align	4
	.sectionentsize	8
	.align		4
        /*0000*/ 	.word	0x00000000
	.align		4
        /*0004*/ 	.word	0xffffffff
	.align		4
        /*0008*/ 	.word	0x00000000
	.align		4
        /*000c*/ 	.word	0xfffffffe
	.align		4
        /*0010*/ 	.word	0x00000000
	.align		4
        /*0014*/ 	.word	0xfffffffd
	.align		4
        /*0018*/ 	.word	0x00000000
	.align		4
        /*001c*/ 	.word	0xfffffffc


//--------------------- .text._Z10add_kernelPiS_i --------------------------
	.section	.text._Z10add_kernelPiS_i,"ax",@progbits
	.align	128
        .global         _Z10add_kernelPiS_i
        .type           _Z10add_kernelPiS_i,@function
        .size           _Z10add_kernelPiS_i,(.L_x_58 - _Z10add_kernelPiS_i)
        .other          _Z10add_kernelPiS_i,@"STO_CUDA_ENTRY STV_DEFAULT"
_Z10add_kernelPiS_i:
.text._Z10add_kernelPiS_i:
[----:B------:R-:W-:Y:S01]  /*0000*/  LDC R1, c[0x0][0x37c] ;  /* 0x0000df00ff017b82 */ /* 0x000fe20000000800 */
[----:B------:R-:W0:Y:S01]  /*0010*/  S2R R9, SR_CTAID.X ;  /* 0x0000000000097919 */ /* 0x000e220000002500 */
[----:B------:R-:W1:Y:S06]  /*0020*/  LDCU UR6, c[0x0][0x390] ;  /* 0x00007200ff0677ac */ /* 0x000e6c0008000800 */
[----:B------:R-:W2:Y:S01]  /*0030*/  LDC.64 R2, c[0x0][0x388] ;  /* 0x0000e200ff027b82 */ /* 0x000ea20000000a00 */
[----:B------:R-:W-:Y:S01]  /*0040*/  BSSY.RECONVERGENT B0, `(.L_x_0) ;  /* 0x0000010000007945 */ /* 0x000fe20003800200 */
[----:B------:R-:W3:Y:S01]  /*0050*/  S2R R7, SR_TID.X ;  /* 0x0000000000077919 */ /* 0x000ee20000002100 */
[----:B------:R-:W4:Y:S05]  /*0060*/  LDCU.64 UR4, c[0x0][0x358] ;  /* 0x00006b00ff0477ac */ /* 0x000f2a0008000a00 */
[----:B------:R-:W5:Y:S01]  /*0070*/  LDC.64 R4, c[0x0][0x380] ;  /* 0x0000e000ff047b82 */ /* 0x000f620000000a00 */
[----:B0-----:R-:W-:-:S02]  /*0080*/  IMAD.SHL.U32 R0, R9, 0x800, RZ ;  /* 0x0000080009007824 */ /* 0x001fc400078e00ff */
[----:B--2---:R-:W-:-:S03]  /*0090*/  IMAD.WIDE.U32 R2, R9, 0x4, R2 ;  /* 0x0000000409027825 */ /* 0x004fc600078e0002 */
[----:B---3--:R-:W-:-:S04]  /*00a0*/  LOP3.LUT R7, R0, R7, RZ, 0xfc, !PT ;  /* 0x0000000700077212 */ /* 0x008fc800078efcff */
[C---:B-1----:R-:W-:Y:S01]  /*00b0*/  ISETP.GE.AND P0, PT, R7.reuse, UR6, PT ;  /* 0x0000000607007c0c */ /* 0x042fe2000bf06270 */
[C---:B------:R-:W-:Y:S02]  /*00c0*/  VIADD R0, R7.reuse, 0x400 ;  /* 0x0000040007007836 */ /* 0x040fe40000000000 */
[----:B-----5:R-:W-:-:S03]  /*00d0*/  IMAD.WIDE.U32 R4, R7, 0x4, R4 ;  /* 0x0000000407047825 */ /* 0x020fc600078e0004 */
[----:B------:R-:W-:-:S07]  /*00e0*/  ISETP.GE.AND P1, PT, R0, UR6, PT ;  /* 0x0000000600007c0c */ /* 0x000fce000bf26270 */
[----:B----4-:R-:W-:Y:S06]  /*00f0*/  @P0 BRA `(.L_x_1) ;  /* 0x0000000000100947 */ /* 0x010fec0003800000 */
[----:B------:R-:W2:Y:S04]  /*0100*/  LDG.E R0, desc[UR4][R2.64] ;  /* 0x0000000402007981 */ /* 0x000ea8000c1e1900 */
[----:B------:R-:W2:Y:S02]  /*0110*/  LDG.E R7, desc[UR4][R4.64] ;  /* 0x0000000404077981 */ /* 0x000ea4000c1e1900 */
[----:B--2---:R-:W-:-:S05]  /*0120*/  IADD3 R7, PT, PT, R0, R7, RZ ;  /* 0x0000000700077210 */ /* 0x004fca0007ffe0ff */
[----:B------:R0:W-:Y:S02]  /*0130*/  STG.E desc[UR4][R4.64], R7 ;  /* 0x0000000704007986 */ /* 0x0001e4000c101904 */
.L_x_1:
[----:B------:R-:W-:Y:S05]  /*0140*/  BSYNC.RECONVERGENT B0 ;  /* 0x0000000000007941 */ /* 0x000fea0003800200 */
.L_x_0:
[----:B------:R-:W-:Y:S05]  /*0150*/  @P1 EXIT ;  /* 0x000000000000194d */ /* 0x000fea0003800000 */
[----:B------:R-:W2:Y:S04]  /*0160*/  LDG.E R2, desc[UR4][R2.64] ;  /* 0x0000000402027981 */ /* 0x000ea8000c1e1900 */
[----:B0-----:R-:W2:Y:S02]  /*0170*/  LDG.E R7, desc[UR4][R4.64+0x1000] ;  /* 0x0010000404077981 */ /* 0x001ea4000c1e1900 */
[----:B--2---:R-:W-:-:S05]  /*0180*/  IADD3 R7, PT, PT, R2, R7, RZ ;  /* 0x0000000702077210 */ /* 0x004fca0007ffe0ff */
[----:B------:R-:W-:Y:S01]  /*0190*/  STG.E desc[UR4][R4.64+0x1000], R7 ;  /* 0x0010000704007986 */ /* 0x000fe2000c101904 */
[----:B------:R-:W-:Y:S05]  /*01a0*/  EXIT ;  /* 0x000000000000794d */ /* 0x000fea0003800000 */
.L_x_2:
[----:B------:R-:W-:-:S00]  /*01b0*/  BRA `(.L_x_2) ;  /* 0xfffffffc00fc7947 */ /* 0x000fc0000383ffff */
[----:B------:R-:W-:-:S00]  /*01c0*/  NOP ;  /* 0x0000000000007918 */ /* 0x000fc00000000000 */
        /* <DEDUP_REMOVED lines=11> */
.L_x_58:


//--------------------- .text._Z31parallel_large_scan_bcao_kernelPiS_iS_ --------------------------
	.section	.text._Z31parallel_large_scan_bcao_kernelPiS_iS_,"ax",@progbits
	.align	128
        .global         _Z31parallel_large_scan_bcao_kernelPiS_iS_
        .type           _Z31parallel_large_scan_bcao_kernelPiS_iS_,@function
        .size           _Z31parallel_large_scan_bcao_kernelPiS_iS_,(.L_x_59 - _Z31parallel_large_scan_bcao_kernelPiS_iS_)
        .other          _Z31parallel_large_scan_bcao_kernelPiS_iS_,@"STO_CUDA_ENTRY STV_DEFAULT"
_Z31parallel_large_scan_bcao_kernelPiS_iS_:
.text._Z31parallel_large_scan_bcao_kernelPiS_iS_:
[----:B------:R-:W-:Y:S01]  /*0000*/  LDC R1, c[0x0][0x37c] ;  /* 0x0000df00ff017b82 */ /* 0x000fe20000000800 */
[----:B------:R-:W0:Y:S01]  /*0010*/  S2R R3, SR_CTAID.X ;  /* 0x0000000000037919 */ /* 0x000e220000002500 */
[----:B------:R-:W1:Y:S06]  /*0020*/  LDCU UR4, c[0x0][0x390] ;  /* 0x00007200ff0477ac */ /* 0x000e6c0008000800 */
[----:B------:R-:W2:Y:S01]  /*0030*/  LDC.64 R4, c[0x0][0x380] ;  /* 0x0000e000ff047b82 */ /* 0x000ea20000000a00 */
[----:B------:R-:W-:Y:S01]  /*0040*/  CS2R R8, SRZ ;  /* 0x0000000000087805 */ /* 0x000fe2000001ff00 */
[----:B------:R-:W3:Y:S01]  /*0050*/  S2R R2, SR_TID.X ;  /* 0x0000000000027919 */ /* 0x000ee20000002100 */
[----:B------:R-:W4:Y:S01]  /*0060*/  LDCU.64 UR6, c[0x0][0x358] ;  /* 0x00006b00ff0677ac */ /* 0x000f220008000a00 */
[----:B0-----:R-:W-:-:S05]  /*0070*/  IMAD.SHL.U32 R7, R3, 0x800, RZ ;  /* 0x0000080003077824 */ /* 0x001fca00078e00ff */
[----:B---3--:R-:W-:-:S04]  /*0080*/  LOP3.LUT R0, R7, R2, RZ, 0xfc, !PT ;  /* 0x0000000207007212 */ /* 0x008fc800078efcff */
[C---:B-1----:R-:W-:Y:S01]  /*0090*/  ISETP.GE.AND P0, PT, R0.reuse, UR4, PT ;  /* 0x0000000400007c0c */ /* 0x042fe2000bf06270 */
[C---:B------:R-:W-:Y:S02]  /*00a0*/  VIADD R6, R0.reuse, 0x400 ;  /* 0x0000040000067836 */ /* 0x040fe40000000000 */
[----:B--2---:R-:W-:-:S03]  /*00b0*/  IMAD.WIDE.U32 R4, R0, 0x4, R4 ;  /* 0x0000000400047825 */ /* 0x004fc600078e0004 */
[----:B------:R-:W-:-:S07]  /*00c0*/  ISETP.GE.AND P1, PT, R6, UR4, PT ;  /* 0x0000000406007c0c */ /* 0x000fce000bf26270 */
[----:B----4-:R-:W2:Y:S06]  /*00d0*/  @!P0 LDG.E R8, desc[UR6][R4.64] ;  /* 0x0000000604088981 */ /* 0x010eac000c1e1900 */
[----:B------:R0:W3:Y:S01]  /*00e0*/  @!P1 LDG.E R9, desc[UR6][R4.64+0x1000] ;  /* 0x0010000604099981 */ /* 0x0000e2000c1e1900 */
[----:B------:R-:W1:Y:S01]  /*00f0*/  S2UR UR5, SR_CgaCtaId ;  /* 0x00000000000579c3 */ /* 0x000e620000008800 */
[----:B------:R-:W-:Y:S01]  /*0100*/  UMOV UR4, 0x400 ;  /* 0x0000040000047882 */ /* 0x000fe20000000000 */
[C---:B------:R-:W-:Y:S01]  /*0110*/  LOP3.LUT R7, R2.reuse, 0x400, RZ, 0xfc, !PT ;  /* 0x0000040002077812 */ /* 0x040fe200078efcff */
[C---:B------:R-:W-:Y:S01]  /*0120*/  IMAD.SHL.U32 R10, R2.reuse, 0x2, RZ ;  /* 0x00000002020a7824 */ /* 0x040fe200078e00ff */
[----:B------:R-:W-:Y:S01]  /*0130*/  LEA.HI R6, R2, R2, RZ, 0x1b ;  /* 0x0000000202067211 */ /* 0x000fe200078fd8ff */
[----:B------:R-:W-:Y:S01]  /*0140*/  BSSY.RECONVERGENT B0, `(.L_x_3) ;  /* 0x000002e000007945 */ /* 0x000fe20003800200 */
[----:B------:R-:W-:-:S02]  /*0150*/  SHF.R.U32.HI R11, RZ, 0x9, R2 ;  /* 0x00000009ff0b7819 */ /* 0x000fc40000011602 */
[----:B------:R-:W-:Y:S02]  /*0160*/  SHF.R.U32.HI R13, RZ, 0xa, R10 ;  /* 0x0000000aff0d7819 */ /* 0x000fe4000001160a */
[----:B0-----:R-:W-:Y:S02]  /*0170*/  LEA.HI R4, R7, R2, RZ, 0x1b ;  /* 0x0000000207047211 */ /* 0x001fe400078fd8ff */
[-C--:B------:R-:W-:Y:S02]  /*0180*/  LOP3.LUT R11, R11, R10.reuse, RZ, 0xfc, !PT ;  /* 0x0000000a0b0b7212 */ /* 0x080fe400078efcff */
[----:B------:R-:W-:Y:S02]  /*0190*/  LOP3.LUT R13, R13, R10, RZ, 0xfc, !PT ;  /* 0x0000000a0d0d7212 */ /* 0x000fe400078efcff */
[----:B------:R-:W-:Y:S02]  /*01a0*/  ISETP.GT.U32.AND P2, PT, R2, 0x1ff, PT ;  /* 0x000001ff0200780c */ /* 0x000fe40003f44070 */
[----:B------:R-:W-:-:S02]  /*01b0*/  LEA.HI R7, R10, R13, RZ, 0x1b ;  /* 0x0000000d0a077211 */ /* 0x000fc400078fd8ff */
[C---:B------:R-:W-:Y:S02]  /*01c0*/  ISETP.GT.U32.AND P6, PT, R2.reuse, 0xff, PT ;  /* 0x000000ff0200780c */ /* 0x040fe40003fc4070 */
[C---:B------:R-:W-:Y:S01]  /*01d0*/  ISETP.GT.U32.AND P5, PT, R2.reuse, 0x7f, PT ;  /* 0x0000007f0200780c */ /* 0x040fe20003fa4070 */
[----:B-1----:R-:W-:Y:S01]  /*01e0*/  ULEA UR4, UR5, UR4, 0x18 ;  /* 0x0000000405047291 */ /* 0x002fe2000f8ec0ff */
[C---:B------:R-:W-:Y:S02]  /*01f0*/  ISETP.GT.U32.AND P4, PT, R2.reuse, 0x3f, PT ;  /* 0x0000003f0200780c */ /* 0x040fe40003f84070 */
[----:B------:R-:W-:-:S03]  /*0200*/  ISETP.GT.U32.AND P3, PT, R2, 0x1f, PT ;  /* 0x0000001f0200780c */ /* 0x000fc60003f64070 */
[----:B------:R-:W-:Y:S02]  /*0210*/  LEA R5, R6, UR4, 0x2 ;  /* 0x0000000406057c11 */ /* 0x000fe4000f8e10ff */
[----:B------:R-:W-:Y:S02]  /*0220*/  LEA R4, R4, UR4, 0x2 ;  /* 0x0000000404047c11 */ /* 0x000fe4000f8e10ff */
[----:B------:R-:W-:Y:S02]  /*0230*/  LEA.HI R6, R2, R11, RZ, 0x1c ;  /* 0x0000000b02067211 */ /* 0x000fe400078fe0ff */
[----:B------:R-:W-:Y:S02]  /*0240*/  LEA R7, R7, UR4, 0x2 ;  /* 0x0000000407077c11 */ /* 0x000fe4000f8e10ff */
[----:B------:R-:W-:Y:S01]  /*0250*/  LEA R6, R6, UR4, 0x2 ;  /* 0x0000000406067c11 */ /* 0x000fe2000f8e10ff */
[----:B--2---:R0:W-:Y:S04]  /*0260*/  STS [R5], R8 ;  /* 0x0000000805007388 */ /* 0x0041e80000000800 */
[----:B---3--:R1:W-:Y:S01]  /*0270*/  STS [R4+0x1004], R9 ;  /* 0x0010040904007388 */ /* 0x0083e20000000800 */
[----:B------:R-:W-:Y:S01]  /*0280*/  BAR.SYNC.DEFER_BLOCKING 0x0 ;  /* 0x0000000000007b1d */ /* 0x000fe20000010000 */
[----:B0-----:R-:W-:-:S02]  /*0290*/  P2R R8, PR, RZ, 0x40 ;  /* 0x00000040ff087803 */ /* 0x001fc40000000000 */
[----:B------:R-:W-:Y:S01]  /*02a0*/  P2R R8, PR, RZ, 0x20 ;  /* 0x00000020ff087803 */ /* 0x000fe20000000000 */
[C---:B------:R-:W-:Y:S01]  /*02b0*/  VIADD R8, R10.reuse, 0x1 ;  /* 0x000000010a087836 */ /* 0x040fe20000000000 */
[----:B-1----:R-:W-:Y:S01]  /*02c0*/  P2R R9, PR, RZ, 0x10 ;  /* 0x00000010ff097803 */ /* 0x002fe20000000000 */
[----:B------:R-:W-:Y:S01]  /*02d0*/  VIADD R9, R10, 0x2 ;  /* 0x000000020a097836 */ /* 0x000fe20000000000 */
[----:B------:R-:W-:Y:S01]  /*02e0*/  P2R R10, PR, RZ, 0x8 ;  /* 0x00000008ff0a7803 */ /* 0x000fe20000000000 */
[----:B------:R-:W-:Y:S04]  /*02f0*/  LDS R11, [R6] ;  /* 0x00000000060b7984 */ /* 0x000fe80000000800 */
[----:B------:R-:W0:Y:S02]  /*0300*/  LDS R12, [R7+0x4] ;  /* 0x00000400070c7984 */ /* 0x000e240000000800 */
[----:B0-----:R-:W-:-:S05]  /*0310*/  IMAD.IADD R12, R11, 0x1, R12 ;  /* 0x000000010b0c7824 */ /* 0x001fca00078e020c */
[----:B------:R0:W-:Y:S01]  /*0320*/  STS [R7+0x4], R12 ;  /* 0x0000040c07007388 */ /* 0x0001e20000000800 */
[----:B------:R-:W-:Y:S06]  /*0330*/  BAR.SYNC.DEFER_BLOCKING 0x0 ;  /* 0x0000000000007b1d */ /* 0x000fec0000010000 */
[----:B------:R-:W-:Y:S05]  /*0340*/  @P2 BRA `(.L_x_4) ;  /* 0x0000000000342947 */ /* 0x000fea0003800000 */
[----:B------:R-:W-:Y:S02]  /*0350*/  IMAD.SHL.U32 R10, R8, 0x2, RZ ;  /* 0x00000002080a7824 */ /* 0x000fe400078e00ff */
[----:B------:R-:W-:Y:S02]  /*0360*/  IMAD.SHL.U32 R13, R9, 0x2, RZ ;  /* 0x00000002090d7824 */ /* 0x000fe400078e00ff */
[----:B------:R-:W-:-:S03]  /*0370*/  VIADD R11, R10, 0xffffffff ;  /* 0xffffffff0a0b7836 */ /* 0x000fc60000000000 */
[C---:B------:R-:W-:Y:S02]  /*0380*/  LEA.HI R13, R10.reuse, R13, RZ, 0x16 ;  /* 0x0000000d0a0d7211 */ /* 0x040fe400078fb0ff */
[C---:B0-----:R-:W-:Y:S02]  /*0390*/  LEA.HI R12, R11.reuse, R10, RZ, 0x16 ;  /* 0x0000000a0b0c7211 */ /* 0x041fe400078fb0ff */
[----:B------:R-:W-:Y:S02]  /*03a0*/  LEA.HI R13, R10, R13, RZ, 0x1b ;  /* 0x0000000d0a0d7211 */ /* 0x000fe400078fd8ff */
[----:B------:R-:W-:Y:S02]  /*03b0*/  LEA.HI R12, R11, R12, RZ, 0x1b ;  /* 0x0000000c0b0c7211 */ /* 0x000fe400078fd8ff */
[----:B------:R-:W-:Y:S02]  /*03c0*/  LEA R13, R13, UR4, 0x2 ;  /* 0x000000040d0d7c11 */ /* 0x000fe4000f8e10ff */
[----:B------:R-:W-:-:S03]  /*03d0*/  LEA R12, R12, UR4, 0x2 ;  /* 0x000000040c0c7c11 */ /* 0x000fc6000f8e10ff */
[----:B------:R-:W-:Y:S04]  /*03e0*/  LDS R11, [R13+-0x4] ;  /* 0xfffffc000d0b7984 */ /* 0x000fe80000000800 */
[----:B------:R-:W0:Y:S02]  /*03f0*/  LDS R12, [R12+-0x4] ;  /* 0xfffffc000c0c7984 */ /* 0x000e240000000800 */
[----:B0-----:R-:W-:-:S05]  /*0400*/  IMAD.IADD R10, R12, 0x1, R11 ;  /* 0x000000010c0a7824 */ /* 0x001fca00078e020b */
[----:B------:R1:W-:Y:S02]  /*0410*/  STS [R13+-0x4], R10 ;  /* 0xfffffc0a0d007388 */ /* 0x0003e40000000800 */
.L_x_4:
[----:B------:R-:W-:Y:S05]  /*0420*/  BSYNC.RECONVERGENT B0 ;  /* 0x0000000000007941 */ /* 0x000fea0003800200 */
.L_x_3:
[----:B------:R-:W-:Y:S06]  /*0430*/  BAR.SYNC.DEFER_BLOCKING 0x0 ;  /* 0x0000000000007b1d */ /* 0x000fec0000010000 */
[----:B------:R-:W-:Y:S04]  /*0440*/  BSSY.RECONVERGENT B0, `(.L_x_5) ;  /* 0x000000f000007945 */ /* 0x000fe80003800200 */
[----:B------:R-:W-:Y:S05]  /*0450*/  @P6 BRA `(.L_x_6) ;  /* 0x0000000000346947 */ /* 0x000fea0003800000 */
[----:B-1----:R-:W-:Y:S02]  /*0460*/  IMAD.SHL.U32 R10, R8, 0x4, RZ ;  /* 0x00000004080a7824 */ /* 0x002fe400078e00ff */
        /* <DEDUP_REMOVED lines=12> */
.L_x_6:
[----:B------:R-:W-:Y:S05]  /*0530*/  BSYNC.RECONVERGENT B0 ;  /* 0x0000000000007941 */ /* 0x000fea0003800200 */
.L_x_5:
[----:B------:R-:W-:Y:S06]  /*0540*/  BAR.SYNC.DEFER_BLOCKING 0x0 ;  /* 0x0000000000007b1d */ /* 0x000fec0000010000 */
[----:B------:R-:W-:Y:S04]  /*0550*/  BSSY.RECONVERGENT B0, `(.L_x_7) ;  /* 0x000000f000007945 */ /* 0x000fe80003800200 */
[----:B------:R-:W-:Y:S05]  /*0560*/  @P5 BRA `(.L_x_8) ;  /* 0x0000000000345947 */ /* 0x000fea0003800000 */
[----:B-12---:R-:W-:Y:S02]  /*0570*/  IMAD.SHL.U32 R10, R8, 0x8, RZ ;  /* 0x00000008080a7824 */ /* 0x006fe400078e00ff */
        /* <DEDUP_REMOVED lines=12> */
.L_x_8:
[----:B------:R-:W-:Y:S05]  /*0640*/  BSYNC.RECONVERGENT B0 ;  /* 0x0000000000007941 */ /* 0x000fea0003800200 */
.L_x_7:
[----:B------:R-:W-:Y:S06]  /*0650*/  BAR.SYNC.DEFER_BLOCKING 0x0 ;  /* 0x0000000000007b1d */ /* 0x000fec0000010000 */
[----:B------:R-:W-:Y:S04]  /*0660*/  BSSY.RECONVERGENT B0, `(.L_x_9) ;  /* 0x000000f000007945 */ /* 0x000fe80003800200 */
[----:B------:R-:W-:Y:S05]  /*0670*/  @P4 BRA `(.L_x_10) ;  /* 0x0000000000344947 */ /* 0x000fea0003800000 */
[----:B-123--:R-:W-:Y:S02]  /*0680*/  IMAD.SHL.U32 R10, R8, 0x10, RZ ;  /* 0x00000010080a7824 */ /* 0x00efe400078e00ff */
        /* <DEDUP_REMOVED lines=12> */
.L_x_10:
[----:B------:R-:W-:Y:S05]  /*0750*/  BSYNC.RECONVERGENT B0 ;  /* 0x0000000000007941 */ /* 0x000fea0003800200 */
.L_x_9:
[----:B------:R-:W-:Y:S06]  /*0760*/  BAR.SYNC.DEFER_BLOCKING 0x0 ;  /* 0x0000000000007b1d */ /* 0x000fec0000010000 */
[----:B------:R-:W-:Y:S04]  /*0770*/  BSSY.RECONVERGENT B0, `(.L_x_11) ;  /* 0x000000f000007945 */ /* 0x000fe80003800200 */
[----:B------:R-:W-:Y:S05]  /*0780*/  @P3 BRA `(.L_x_12) ;  /* 0x0000000000343947 */ /* 0x000fea0003800000 */
[----:B-1234-:R-:W-:Y:S02]  /*0790*/  IMAD.SHL.U32 R10, R8, 0x20, RZ ;  /* 0x00000020080a7824 */ /* 0x01efe400078e00ff */
[----:B------:R-:W-:Y:S02]  /*07a0*/  IMAD.SHL.U32 R13, R9, 0x20, RZ ;  /* 0x00000020090d7824 */ /* 0x000fe400078e00ff */
[----:B------:R-:W-:-:S03]  /*07b0*/  VIADD R11, R10, 0xffffffff ;  /* 0xffffffff0a0b7836 */ /* 0x000fc60000000000 */
[----:B------:R-:W-:Y:S02]  /*07c0*/  LEA.HI R13, R10, R13, RZ, 0x16 ;  /* 0x0000000d0a0d7211 */ /* 0x000fe400078fb0ff */
[----:B------:R-:W-:-:S03]  /*07d0*/  LEA.HI R10, R11, R10, RZ, 0x16 ;  /* 0x0000000a0b0a7211 */ /* 0x000fc600078fb0ff */
[----:B------:R-:W-:Y:S01]  /*07e0*/  IMAD.IADD R13, R8, 0x1, R13 ;  /* 0x00000001080d7824 */ /* 0x000fe200078e020d */
[----:B------:R-:W-:-:S04]  /*07f0*/  LEA.HI R10, R11, R10, RZ, 0x1b ;  /* 0x0000000a0b0a7211 */ /* 0x000fc800078fd8ff */
[----:B------:R-:W-:Y:S02]  /*0800*/  LEA R10, R10, UR4, 0x2 ;  /* 0x000000040a0a7c11 */ /* 0x000fe4000f8e10ff */
[----:B------:R-:W-:-:S04]  /*0810*/  LEA R13, R13, UR4, 0x2 ;  /* 0x000000040d0d7c11 */ /* 0x000fc8000f8e10ff */
[----:B------:R-:W-:Y:S04]  /*0820*/  LDS R10, [R10+-0x4] ;  /* 0xfffffc000a0a7984 */ /* 0x000fe80000000800 */
[----:B------:R-:W0:Y:S02]  /*0830*/  LDS R11, [R13+-0x4] ;  /* 0xfffffc000d0b7984 */ /* 0x000e240000000800 */
[----:B0-----:R-:W-:-:S05]  /*0840*/  IMAD.IADD R12, R10, 0x1, R11 ;  /* 0x000000010a0c7824 */ /* 0x001fca00078e020b */
[----:B------:R0:W-:Y:S02]  /*0850*/  STS [R13+-0x4], R12 ;  /* 0xfffffc0c0d007388 */ /* 0x0001e40000000800 */
.L_x_12:
[----:B------:R-:W-:Y:S05]  /*0860*/  BSYNC.RECONVERGENT B0 ;  /* 0x0000000000007941 */ /* 0x000fea0003800200 */
.L_x_11:
[----:B------:R-:W-:Y:S01]  /*0870*/  BAR.SYNC.DEFER_BLOCKING 0x0 ;  /* 0x0000000000007b1d */ /* 0x000fe20000010000 */
[----:B------:R-:W-:-:S05]  /*0880*/  ISETP.GT.U32.AND P3, PT, R2, 0xf, PT ;  /* 0x0000000f0200780c */ /* 0x000fca0003f64070 */
[----:B------:R-:W-:Y:S08]  /*0890*/  BSSY.RECONVERGENT B0, `(.L_x_13) ;  /* 0x000000f000007945 */ /* 0x000ff00003800200 */
[----:B------:R-:W-:Y:S05]  /*08a0*/  @P3 BRA `(.L_x_14) ;  /* 0x0000000000343947 */ /* 0x000fea0003800000 */
[----:B-1234-:R-:W-:Y:S02]  /*08b0*/  IMAD.SHL.U32 R10, R8, 0x40, RZ ;  /* 0x00000040080a7824 */ /* 0x01efe400078e00ff */
[----:B0-----:R-:W-:Y:S02]  /*08c0*/  IMAD.SHL.U32 R13, R9, 0x40, RZ ;  /* 0x00000040090d7824 */ /* 0x001fe400078e00ff */
[----:B------:R-:W-:-:S03]  /*08d0*/  VIADD R11, R10, 0xffffffff ;  /* 0xffffffff0a0b7836 */ /* 0x000fc60000000000 */
[C---:B------:R-:W-:Y:S02]  /*08e0*/  LEA.HI R13, R10.reuse, R13, RZ, 0x16 ;  /* 0x0000000d0a0d7211 */ /* 0x040fe400078fb0ff */
[C---:B------:R-:W-:Y:S02]  /*08f0*/  LEA.HI R12, R11.reuse, R10, RZ, 0x16 ;  /* 0x0000000a0b0c7211 */ /* 0x040fe400078fb0ff */
[----:B------:R-:W-:Y:S02]  /*0900*/  LEA.HI R13, R10, R13, RZ, 0x1b ;  /* 0x0000000d0a0d7211 */ /* 0x000fe400078fd8ff */
[----:B------:R-:W-:Y:S02]  /*0910*/  LEA.HI R12, R11, R12, RZ, 0x1b ;  /* 0x0000000c0b0c7211 */ /* 0x000fe400078fd8ff */
[----:B------:R-:W-:Y:S02]  /*0920*/  LEA R13, R13, UR4, 0x2 ;  /* 0x000000040d0d7c11 */ /* 0x000fe4000f8e10ff */
[----:B------:R-:W-:-:S03]  /*0930*/  LEA R12, R12, UR4, 0x2 ;  /* 0x000000040c0c7c11 */ /* 0x000fc6000f8e10ff */
[----:B------:R-:W-:Y:S04]  /*0940*/  LDS R11, [R13] ;  /* 0x000000000d0b7984 */ /* 0x000fe80000000800 */
[----:B------:R-:W0:Y:S02]  /*0950*/  LDS R12, [R12+-0x4] ;  /* 0xfffffc000c0c7984 */ /* 0x000e240000000800 */
[----:B0-----:R-:W-:-:S05]  /*0960*/  IMAD.IADD R10, R12, 0x1, R11 ;  /* 0x000000010c0a7824 */ /* 0x001fca00078e020b */
[----:B------:R0:W-:Y:S02]  /*0970*/  STS [R13], R10 ;  /* 0x0000000a0d007388 */ /* 0x0001e40000000800 */
.L_x_14:
[----:B------:R-:W-:Y:S05]  /*0980*/  BSYNC.RECONVERGENT B0 ;  /* 0x0000000000007941 */ /* 0x000fea0003800200 */
.L_x_13:
[----:B------:R-:W-:Y:S01]  /*0990*/  BAR.SYNC.DEFER_BLOCKING 0x0 ;  /* 0x0000000000007b1d */ /* 0x000fe20000010000 */
[----:B------:R-:W-:-:S05]  /*09a0*/  ISETP.GT.U32.AND P4, PT, R2, 0x7, PT ;  /* 0x000000070200780c */ /* 0x000fca0003f84070 */
[----:B------:R-:W-:Y:S08]  /*09b0*/  BSSY.RECONVERGENT B0, `(.L_x_15) ;  /* 0x000000f000007945 */ /* 0x000ff00003800200 */
[----:B------:R-:W-:Y:S05]  /*09c0*/  @P4 BRA `(.L_x_16) ;  /* 0x0000000000344947 */ /* 0x000fea0003800000 */
[----:B01234-:R-:W-:Y:S02]  /*09d0*/  IMAD.SHL.U32 R10, R8, 0x80, RZ ;  /* 0x00000080080a7824 */ /* 0x01ffe400078e00ff */
[----:B------:R-:W-:Y:S02]  /*09e0*/  IMAD.SHL.U32 R13, R9, 0x80, RZ ;  /* 0x00000080090d7824 */ /* 0x000fe400078e00ff */
[----:B------:R-:W-:-:S03]  /*09f0*/  VIADD R11, R10, 0xffffffff ;  /* 0xffffffff0a0b7836 */ /* 0x000fc60000000000 */
[C---:B------:R-:W-:Y:S02]  /*0a00*/  LEA.HI R13, R10.reuse, R13, RZ, 0x16 ;  /* 0x0000000d0a0d7211 */ /* 0x040fe400078fb0ff */
[C---:B------:R-:W-:Y:S02]  /*0a10*/  LEA.HI R12, R11.reuse, R10, RZ, 0x16 ;  /* 0x0000000a0b0c7211 */ /* 0x040fe400078fb0ff */
[----:B------:R-:W-:Y:S02]  /*0a20*/  LEA.HI R13, R10, R13, RZ, 0x1b ;  /* 0x0000000d0a0d7211 */ /* 0x000fe400078fd8ff */
[----:B------:R-:W-:Y:S02]  /*0a30*/  LEA.HI R12, R11, R12, RZ, 0x1b ;  /* 0x0000000c0b0c7211 */ /* 0x000fe400078fd8ff */
[----:B------:R-:W-:Y:S02]  /*0a40*/  LEA R13, R13, UR4, 0x2 ;  /* 0x000000040d0d7c11 */ /* 0x000fe4000f8e10ff */
[----:B------:R-:W-:-:S03]  /*0a50*/  LEA R12, R12, UR4, 0x2 ;  /* 0x000000040c0c7c11 */ /* 0x000fc6000f8e10ff */
[----:B------:R-:W-:Y:S04]  /*0a60*/  LDS R11, [R13+0x8] ;  /* 0x000008000d0b7984 */ /* 0x000fe80000000800 */
[----:B------:R-:W0:Y:S02]  /*0a70*/  LDS R12, [R12+-0x4] ;  /* 0xfffffc000c0c7984 */ /* 0x000e240000000800 */
[----:B0-----:R-:W-:-:S05]  /*0a80*/  IMAD.IADD R10, R12, 0x1, R11 ;  /* 0x000000010c0a7824 */ /* 0x001fca00078e020b */
[----:B------:R0:W-:Y:S02]  /*0a90*/  STS [R13+0x8], R10 ;  /* 0x0000080a0d007388 */ /* 0x0001e40000000800 */
.L_x_16:
[----:B------:R-:W-:Y:S05]  /*0aa0*/  BSYNC.RECONVERGENT B0 ;  /* 0x0000000000007941 */ /* 0x000fea0003800200 */
.L_x_15:
        /* <DEDUP_REMOVED lines=17> */
.L_x_18:
[----:B------:R-:W-:Y:S05]  /*0bc0*/  BSYNC.RECONVERGENT B0 ;  /* 0x0000000000007941 */ /* 0x000fea0003800200 */
.L_x_17:
[----:B------:R-:W-:Y:S01]  /*0bd0*/  BAR.SYNC.DEFER_BLOCKING 0x0 ;  /* 0x0000000000007b1d */ /* 0x000fe20000010000 */
[----:B------:R-:W-:-:S04]  /*0be0*/  ISETP.GT.U32.AND P6, PT, R2, 0x1, PT ;  /* 0x000000010200780c */ /* 0x000fc80003fc4070 */
[----:B01234-:R-:W-:Y:S01]  /*0bf0*/  P2R R10, PR, RZ, 0x40 ;  /* 0x00000040ff0a7803 */ /* 0x01ffe20000000000 */
[----:B------:R-:W-:Y:S08]  /*0c00*/  BSSY.RECONVERGENT B0, `(.L_x_19) ;  /* 0x000000f000007945 */ /* 0x000ff00003800200 */
[----:B------:R-:W-:Y:S05]  /*0c10*/  @P6 BRA `(.L_x_20) ;  /* 0x0000000000346947 */ /* 0x000fea0003800000 */
[----:B------:R-:W-:Y:S02]  /*0c20*/  IMAD.SHL.U32 R10, R8, 0x200, RZ ;  /* 0x00000200080a7824 */ /* 0x000fe400078e00ff */
        /* <DEDUP_REMOVED lines=12> */
.L_x_20:
[----:B------:R-:W-:Y:S05]  /*0cf0*/  BSYNC.RECONVERGENT B0 ;  /* 0x0000000000007941 */ /* 0x000fea0003800200 */
.L_x_19:
[----:B------:R-:W-:Y:S01]  /*0d00*/  BAR.SYNC.DEFER_BLOCKING 0x0 ;  /* 0x0000000000007b1d */ /* 0x000fe20000010000 */
[----:B------:R-:W-:-:S05]  /*0d10*/  ISETP.NE.AND P6, PT, R2, RZ, PT ;  /* 0x000000ff0200720c */ /* 0x000fca0003fc5270 */
[----:B------:R-:W-:Y:S08]  /*0d20*/  BSSY.RECONVERGENT B0, `(.L_x_21) ;  /* 0x0000022000007945 */ /* 0x000ff00003800200 */
[----:B0-----:R-:W-:Y:S04]  /*0d30*/  @!P6 LDS R10, [UR4+0x1078] ;  /* 0x00107804ff0ae984 */ /* 0x001fe80008000800 */
[----:B------:R-:W0:Y:S02]  /*0d40*/  @!P6 LDS R11, [UR4+0x20fc] ;  /* 0x0020fc04ff0be984 */ /* 0x000e240008000800 */
[----:B0-----:R-:W-:-:S02]  /*0d50*/  @!P6 IMAD.IADD R12, R10, 0x1, R11 ;  /* 0x000000010a0ce824 */ /* 0x001fc400078e020b */
[----:B------:R-:W0:Y:S03]  /*0d60*/  @!P6 LDC.64 R10, c[0x0][0x398] ;  /* 0x0000e600ff0aeb82 */ /* 0x000e260000000a00 */
[----:B------:R-:W-:Y:S05]  /*0d70*/  @!P6 STS [UR4+0x20fc], R12 ;  /* 0x0020fc0cff00e988 */ /* 0x000fea0008000804 */
[----:B------:R-:W-:Y:S01]  /*0d80*/  BAR.SYNC.DEFER_BLOCKING 0x0 ;  /* 0x0000000000007b1d */ /* 0x000fe20000010000 */
[----:B0-----:R-:W-:-:S05]  /*0d90*/  @!P6 IMAD.WIDE.U32 R10, R3, 0x4, R10 ;  /* 0x00000004030ae825 */ /* 0x001fca00078e000a */
[----:B------:R-:W0:Y:S04]  /*0da0*/  @!P6 LDS R13, [UR4+0x20fc] ;  /* 0x0020fc04ff0de984 */ /* 0x000e280008000800 */
[----:B------:R-:W-:Y:S04]  /*0db0*/  @!P6 STS [UR4+0x20fc], RZ ;  /* 0x0020fcffff00e988 */ /* 0x000fe80008000804 */
[----:B0-----:R-:W-:Y:S01]  /*0dc0*/  @!P6 STG.E desc[UR6][R10.64], R13 ;  /* 0x0000000d0a00e986 */ /* 0x001fe2000c101906 */
[----:B------:R-:W-:Y:S06]  /*0dd0*/  BAR.SYNC.DEFER_BLOCKING 0x0 ;  /* 0x0000000000007b1d */ /* 0x000fec0000010000 */
[----:B------:R-:W-:Y:S04]  /*0de0*/  @!P6 LDS R3, [UR4+0x1078] ;  /* 0x00107804ff03e984 */ /* 0x000fe80008000800 */
[----:B------:R-:W0:Y:S02]  /*0df0*/  @!P6 LDS R14, [UR4+0x20fc] ;  /* 0x0020fc04ff0ee984 */ /* 0x000e240008000800 */
[----:B0-----:R-:W-:-:S02]  /*0e00*/  @!P6 IMAD.IADD R3, R3, 0x1, R14 ;  /* 0x000000010303e824 */ /* 0x001fc400078e020e */
[----:B------:R0:W-:Y:S04]  /*0e10*/  @!P6 STS [UR4+0x1078], R14 ;  /* 0x0010780eff00e988 */ /* 0x0001e80008000804 */
[----:B------:R0:W-:Y:S01]  /*0e20*/  @!P6 STS [UR4+0x20fc], R3 ;  /* 0x0020fc03ff00e988 */ /* 0x0001e20008000804 */
[----:B------:R-:W-:Y:S01]  /*0e30*/  BAR.SYNC.DEFER_BLOCKING 0x0 ;  /* 0x0000000000007b1d */ /* 0x000fe20000010000 */
[----:B------:R-:W-:-:S13]  /*0e40*/  ISETP.GT.U32.AND P6, PT, R2, 0x1, PT ;  /* 0x000000010200780c */ /* 0x000fda0003fc4070 */
[----:B0-----:R-:W-:Y:S05]  /*0e50*/  @P6 BRA `(.L_x_22) ;  /* 0x0000000000386947 */ /* 0x001fea0003800000 */
        /* <DEDUP_REMOVED lines=9> */
[----:B------:R-:W0:Y:S04]  /*0ef0*/  LDS R10, [R12+0x38] ;  /* 0x000038000c0a7984 */ /* 0x000e280000000800 */
[----:B------:R-:W1:Y:S04]  /*0f00*/  LDS R3, [R11+-0x4] ;  /* 0xfffffc000b037984 */ /* 0x000e680000000800 */
[----:B0-----:R0:W-:Y:S01]  /*0f10*/  STS [R11+-0x4], R10 ;  /* 0xfffffc0a0b007388 */ /* 0x0011e20000000800 */
[----:B-1----:R-:W-:-:S05]  /*0f20*/  IMAD.IADD R3, R3, 0x1, R10 ;  /* 0x0000000103037824 */ /* 0x002fca00078e020a */
[----:B------:R0:W-:Y:S02]  /*0f30*/  STS [R12+0x38], R3 ;  /* 0x000038030c007388 */ /* 0x0001e40000000800 */
.L_x_22:
[----:B------:R-:W-:Y:S05]  /*0f40*/  BSYNC.RECONVERGENT B0 ;  /* 0x0000000000007941 */ /* 0x000fea0003800200 */
.L_x_21:
[----:B------:R-:W-:Y:S06]  /*0f50*/  BAR.SYNC.DEFER_BLOCKING 0x0 ;  /* 0x0000000000007b1d */ /* 0x000fec0000010000 */
[----:B------:R-:W-:Y:S04]  /*0f60*/  BSSY.RECONVERGENT B0, `(.L_x_23) ;  /* 0x0000010000007945 */ /* 0x000fe80003800200 */
[----:B------:R-:W-:Y:S05]  /*0f70*/  @P5 BRA `(.L_x_24) ;  /* 0x0000000000385947 */ /* 0x000fea0003800000 */
[----:B0-----:R-:W-:Y:S02]  /*0f80*/  IMAD.SHL.U32 R3, R8, 0x100, RZ ;  /* 0x0000010008037824 */ /* 0x001fe400078e00ff */
        /* <DEDUP_REMOVED lines=13> */
.L_x_24:
[----:B------:R-:W-:Y:S05]  /*1060*/  BSYNC.RECONVERGENT B0 ;  /* 0x0000000000007941 */ /* 0x000fea0003800200 */
.L_x_23:
[----:B------:R-:W-:Y:S06]  /*1070*/  BAR.SYNC.DEFER_BLOCKING 0x0 ;  /* 0x0000000000007b1d */ /* 0x000fec0000010000 */
[----:B------:R-:W-:Y:S04]  /*1080*/  BSSY.RECONVERGENT B0, `(.L_x_25) ;  /* 0x0000010000007945 */ /* 0x000fe80003800200 */
[----:B------:R-:W-:Y:S05]  /*1090*/  @P4 BRA `(.L_x_26) ;  /* 0x0000000000384947 */ /* 0x000fea0003800000 */
[----:B0-2---:R-:W-:Y:S02]  /*10a0*/  IMAD.SHL.U32 R3, R8, 0x80, RZ ;  /* 0x0000008008037824 */ /* 0x005fe400078e00ff */
        /* <DEDUP_REMOVED lines=13> */
.L_x_26:
[----:B------:R-:W-:Y:S05]  /*1180*/  BSYNC.RECONVERGENT B0 ;  /* 0x0000000000007941 */ /* 0x000fea0003800200 */
.L_x_25:
[----:B------:R-:W-:Y:S06]  /*1190*/  BAR.SYNC.DEFER_BLOCKING 0x0 ;  /* 0x0000000000007b1d */ /* 0x000fec0000010000 */
[----:B------:R-:W-:Y:S04]  /*11a0*/  BSSY.RECONVERGENT B0, `(.L_x_27) ;  /* 0x0000010000007945 */ /* 0x000fe80003800200 */
[----:B------:R-:W-:Y:S05]  /*11b0*/  @P3 BRA `(.L_x_28) ;  /* 0x0000000000383947 */ /* 0x000fea0003800000 */
[----:B0-23--:R-:W-:Y:S02]  /*11c0*/  IMAD.SHL.U32 R3, R8, 0x40, RZ ;  /* 0x0000004008037824 */ /* 0x00dfe400078e00ff */
        /* <DEDUP_REMOVED lines=8> */
[----:B------:R-:W0:Y:S04]  /*1250*/  LDS R10, [R12] ;  /* 0x000000000c0a7984 */ /* 0x000e280000000800 */
[----:B------:R-:W1:Y:S04]  /*1260*/  LDS R3, [R11+-0x4] ;  /* 0xfffffc000b037984 */ /* 0x000e680000000800 */
[----:B0-----:R4:W-:Y:S01]  /*1270*/  STS [R11+-0x4], R10 ;  /* 0xfffffc0a0b007388 */ /* 0x0019e20000000800 */
[----:B-1----:R-:W-:-:S05]  /*1280*/  IMAD.IADD R3, R3, 0x1, R10 ;  /* 0x0000000103037824 */ /* 0x002fca00078e020a */
[----:B------:R4:W-:Y:S02]  /*1290*/  STS [R12], R3 ;  /* 0x000000030c007388 */ /* 0x0009e40000000800 */
.L_x_28:
[----:B------:R-:W-:Y:S05]  /*12a0*/  BSYNC.RECONVERGENT B0 ;  /* 0x0000000000007941 */ /* 0x000fea0003800200 */
.L_x_27:
[----:B------:R-:W-:Y:S01]  /*12b0*/  BAR.SYNC.DEFER_BLOCKING 0x0 ;  /* 0x0000000000007b1d */ /* 0x000fe20000010000 */
[----:B------:R-:W-:-:S05]  /*12c0*/  ISETP.GT.U32.AND P3, PT, R2, 0x1f, PT ;  /* 0x0000001f0200780c */ /* 0x000fca0003f64070 */
[----:B------:R-:W-:Y:S08]  /*12d0*/  BSSY.RECONVERGENT B0, `(.L_x_29) ;  /* 0x0000010000007945 */ /* 0x000ff00003800200 */
[----:B------:R-:W-:Y:S05]  /*12e0*/  @P3 BRA `(.L_x_30) ;  /* 0x0000000000383947 */ /* 0x000fea0003800000 */
[----:B0-234-:R-:W-:Y:S02]  /*12f0*/  IMAD.SHL.U32 R3, R8, 0x20, RZ ;  /* 0x0000002008037824 */ /* 0x01dfe400078e00ff */
[----:B------:R-:W-:Y:S02]  /*1300*/  IMAD.SHL.U32 R12, R9, 0x20, RZ ;  /* 0x00000020090c7824 */ /* 0x000fe400078e00ff */
[----:B------:R-:W-:-:S03]  /*1310*/  VIADD R10, R3, 0xffffffff ;  /* 0xffffffff030a7836 */ /* 0x000fc60000000000 */
[----:B------:R-:W-:Y:S02]  /*1320*/  LEA.HI R11, R3, R12, RZ, 0x16 ;  /* 0x0000000c030b7211 */ /* 0x000fe400078fb0ff */
[----:B------:R-:W-:-:S03]  /*1330*/  LEA.HI R3, R10, R3, RZ, 0x16 ;  /* 0x000000030a037211 */ /* 0x000fc600078fb0ff */
[----:B------:R-:W-:Y:S01]  /*1340*/  IMAD.IADD R11, R8, 0x1, R11 ;  /* 0x00000001080b7824 */ /* 0x000fe200078e020b */
[----:B------:R-:W-:-:S04]  /*1350*/  LEA.HI R3, R10, R3, RZ, 0x1b ;  /* 0x000000030a037211 */ /* 0x000fc800078fd8ff */
[----:B------:R-:W-:Y:S02]  /*1360*/  LEA R12, R11, UR4, 0x2 ;  /* 0x000000040b0c7c11 */ /* 0x000fe4000f8e10ff */
[----:B------:R-:W-:-:S03]  /*1370*/  LEA R11, R3, UR4, 0x2 ;  /* 0x00000004030b7c11 */ /* 0x000fc6000f8e10ff */
[----:B------:R-:W0:Y:S04]  /*1380*/  LDS R10, [R12+-0x4] ;  /* 0xfffffc000c0a7984 */ /* 0x000e280000000800 */
[----:B------:R-:W1:Y:S04]  /*1390*/  LDS R3, [R11+-0x4] ;  /* 0xfffffc000b037984 */ /* 0x000e680000000800 */
[----:B0-----:R0:W-:Y:S01]  /*13a0*/  STS [R11+-0x4], R10 ;  /* 0xfffffc0a0b007388 */ /* 0x0011e20000000800 */
[----:B-1----:R-:W-:-:S05]  /*13b0*/  IMAD.IADD R3, R3, 0x1, R10 ;  /* 0x0000000103037824 */ /* 0x002fca00078e020a */
[----:B------:R0:W-:Y:S02]  /*13c0*/  STS [R12+-0x4], R3 ;  /* 0xfffffc030c007388 */ /* 0x0001e40000000800 */
.L_x_30:
[----:B------:R-:W-:Y:S05]  /*13d0*/  BSYNC.RECONVERGENT B0 ;  /* 0x0000000000007941 */ /* 0x000fea0003800200 */
.L_x_29:
[----:B------:R-:W-:Y:S01]  /*13e0*/  BAR.SYNC.DEFER_BLOCKING 0x0 ;  /* 0x0000000000007b1d */ /* 0x000fe20000010000 */
[----:B------:R-:W-:-:S05]  /*13f0*/  ISETP.GT.U32.AND P3, PT, R2, 0x3f, PT ;  /* 0x0000003f0200780c */ /* 0x000fca0003f64070 */
[----:B------:R-:W-:Y:S08]  /*1400*/  BSSY.RECONVERGENT B0, `(.L_x_31) ;  /* 0x0000010000007945 */ /* 0x000ff00003800200 */
[----:B------:R-:W-:Y:S05]  /*1410*/  @P3 BRA `(.L_x_32) ;  /* 0x0000000000383947 */ /* 0x000fea0003800000 */
[----:B0-234-:R-:W-:Y:S02]  /*1420*/  IMAD.SHL.U32 R3, R8, 0x10, RZ ;  /* 0x0000001008037824 */ /* 0x01dfe400078e00ff */
        /* <DEDUP_REMOVED lines=8> */
[----:B------:R-:W0:Y:S04]  /*14b0*/  LDS R10, [R12+-0x4] ;  /* 0xfffffc000c0a7984 */ /* 0x000e280000000800 */
[----:B------:R-:W1:Y:S04]  /*14c0*/  LDS R3, [R11+-0x4] ;  /* 0xfffffc000b037984 */ /* 0x000e680000000800 */
[----:B0-----:R0:W-:Y:S01]  /*14d0*/  STS [R11+-0x4], R10 ;  /* 0xfffffc0a0b007388 */ /* 0x0011e20000000800 */
[----:B-1----:R-:W-:-:S05]  /*14e0*/  IMAD.IADD R3, R3, 0x1, R10 ;  /* 0x0000000103037824 */ /* 0x002fca00078e020a */
[----:B------:R0:W-:Y:S02]  /*14f0*/  STS [R12+-0x4], R3 ;  /* 0xfffffc030c007388 */ /* 0x0001e40000000800 */
.L_x_32:
[----:B------:R-:W-:Y:S05]  /*1500*/  BSYNC.RECONVERGENT B0 ;  /* 0x0000000000007941 */ /* 0x000fea0003800200 */
.L_x_31:
        /* <DEDUP_REMOVED lines=18> */
.L_x_34:
[----:B------:R-:W-:Y:S05]  /*1630*/  BSYNC.RECONVERGENT B0 ;  /* 0x0000000000007941 */ /* 0x000fea0003800200 */
.L_x_33:
[----:B------:R-:W-:Y:S01]  /*1640*/  BAR.SYNC.DEFER_BLOCKING 0x0 ;  /* 0x0000000000007b1d */ /* 0x000fe20000010000 */
[----:B------:R-:W-:-:S05]  /*1650*/  ISETP.GT.U32.AND P3, PT, R2, 0xff, PT ;  /* 0x000000ff0200780c */ /* 0x000fca0003f64070 */
[----:B------:R-:W-:Y:S08]  /*1660*/  BSSY.RECONVERGENT B0, `(.L_x_35) ;  /* 0x0000010000007945 */ /* 0x000ff00003800200 */
[----:B------:R-:W-:Y:S05]  /*1670*/  @P3 BRA `(.L_x_36) ;  /* 0x0000000000383947 */ /* 0x000fea0003800000 */
[----:B------:R-:W-:Y:S02]  /*1680*/  IMAD.SHL.U32 R2, R8, 0x4, RZ ;  /* 0x0000000408027824 */ /* 0x000fe400078e00ff */
[----:B0-234-:R-:W-:Y:S02]  /*1690*/  IMAD.SHL.U32 R11, R9, 0x4, RZ ;  /* 0x00000004090b7824 */ /* 0x01dfe400078e00ff */
        /* <DEDUP_REMOVED lines=12> */
.L_x_36:
[----:B------:R-:W-:Y:S05]  /*1760*/  BSYNC.RECONVERGENT B0 ;  /* 0x0000000000007941 */ /* 0x000fea0003800200 */
.L_x_35:
[----:B------:R-:W-:Y:S06]  /*1770*/  BAR.SYNC.DEFER_BLOCKING 0x0 ;  /* 0x0000000000007b1d */ /* 0x000fec0000010000 */
[----:B------:R-:W-:Y:S04]  /*1780*/  BSSY.RECONVERGENT B0, `(.L_x_37) ;  /* 0x0000010000007945 */ /* 0x000fe80003800200 */
[----:B------:R-:W-:Y:S05]  /*1790*/  @P2 BRA `(.L_x_38) ;  /* 0x0000000000382947 */ /* 0x000fea0003800000 */
[----:B------:R-:W-:Y:S02]  /*17a0*/  IMAD.SHL.U32 R8, R8, 0x2, RZ ;  /* 0x0000000208087824 */ /* 0x000fe400078e00ff */
[----:B------:R-:W-:Y:S02]  /*17b0*/  IMAD.SHL.U32 R9, R9, 0x2, RZ ;  /* 0x0000000209097824 */ /* 0x000fe400078e00ff */
[----:B0-234-:R-:W-:-:S03]  /*17c0*/  VIADD R3, R8, 0xffffffff ;  /* 0xffffffff08037836 */ /* 0x01dfc60000000000 */
        /* <DEDUP_REMOVED lines=11> */
.L_x_38:
[----:B------:R-:W-:Y:S05]  /*1880*/  BSYNC.RECONVERGENT B0 ;  /* 0x0000000000007941 */ /* 0x000fea0003800200 */
.L_x_37:
[----:B------:R-:W-:Y:S06]  /*1890*/  BAR.SYNC.DEFER_BLOCKING 0x0 ;  /* 0x0000000000007b1d */ /* 0x000fec0000010000 */
[----:B0-----:R-:W-:Y:S04]  /*18a0*/  LDS R2, [R6] ;  /* 0x0000000006027984 */ /* 0x001fe80000000800 */
[----:B------:R-:W0:Y:S02]  /*18b0*/  LDS R9, [R7+0x4] ;  /* 0x0000040007097984 */ /* 0x000e240000000800 */
[----:B0-----:R-:W-:-:S02]  /*18c0*/  IMAD.IADD R8, R2, 0x1, R9 ;  /* 0x0000000102087824 */ /* 0x001fc400078e0209 */
[----:B------:R-:W-:Y:S01]  /*18d0*/  STS [R6], R9 ;  /* 0x0000000906007388 */ /* 0x000fe20000000800 */
[----:B--234-:R-:W0:Y:S03]  /*18e0*/  LDC.64 R2, c[0x0][0x388] ;  /* 0x0000e200ff027b82 */ /* 0x01ce260000000a00 */
[----:B------:R-:W-:Y:S05]  /*18f0*/  STS [R7+0x4], R8 ;  /* 0x0000040807007388 */ /* 0x000fea0000000800 */
[----:B------:R-:W-:Y:S01]  /*1900*/  BAR.SYNC.DEFER_BLOCKING 0x0 ;  /* 0x0000000000007b1d */ /* 0x000fe20000010000 */
[----:B0-----:R-:W-:-:S05]  /*1910*/  IMAD.WIDE.U32 R2, R0, 0x4, R2 ;  /* 0x0000000400027825 */ /* 0x001fca00078e0002 */
[----:B------:R-:W0:Y:S04]  /*1920*/  @!P0 LDS R5, [R5] ;  /* 0x0000000005058984 */ /* 0x000e280000000800 */
[----:B0-----:R0:W-:Y:S01]  /*1930*/  @!P0 STG.E desc[UR6][R2.64], R5 ;  /* 0x0000000502008986 */ /* 0x0011e2000c101906 */
[----:B------:R-:W-:Y:S05]  /*1940*/  @P1 EXIT ;  /* 0x000000000000194d */ /* 0x000fea0003800000 */
[----:B0-----:R-:W0:Y:S04]  /*1950*/  LDS R5, [R4+0x1004] ;  /* 0x0010040004057984 */ /* 0x001e280000000800 */
[----:B0-----:R-:W-:Y:S01]  /*1960*/  STG.E desc[UR6][R2.64+0x1000], R5 ;  /* 0x0010000502007986 */ /* 0x001fe2000c101906 */
[----:B------:R-:W-:Y:S05]  /*1970*/  EXIT ;  /* 0x000000000000794d */ /* 0x000fea0003800000 */
.L_x_39:
        /* <DEDUP_REMOVED lines=16> */
.L_x_59:


//--------------------- .text._Z26parallel_large_scan_kernelPiS_iS_ --------------------------
	.section	.text._Z26parallel_large_scan_kernelPiS_iS_,"ax",@progbits
	.align	128
        .global         _Z26parallel_large_scan_kernelPiS_iS_
        .type           _Z26parallel_large_scan_kernelPiS_iS_,@function
        .size           _Z26parallel_large_scan_kernelPiS_iS_,(.L_x_60 - _Z26parallel_large_scan_kernelPiS_iS_)
        .other          _Z26parallel_large_scan_kernelPiS_iS_,@"STO_CUDA_ENTRY STV_DEFAULT"
_Z26parallel_large_scan_kernelPiS_iS_:
.text._Z26parallel_large_scan_kernelPiS_iS_:
[----:B------:R-:W-:Y:S01]  /*0000*/  LDC R1, c[0x0][0x37c] ;  /* 0x0000df00ff017b82 */ /* 0x000fe20000000800 */
[----:B------:R-:W0:Y:S01]  /*0010*/  S2R R3, SR_CTAID.X ;  /* 0x0000000000037919 */ /* 0x000e220000002500 */
[----:B------:R-:W1:Y:S06]  /*0020*/  LDCU UR4, c[0x0][0x390] ;  /* 0x00007200ff0477ac */ /* 0x000e6c0008000800 */
[----:B------:R-:W2:Y:S01]  /*0030*/  LDC.64 R6, c[0x0][0x380] ;  /* 0x0000e000ff067b82 */ /* 0x000ea20000000a00 */
[----:B------:R-:W-:Y:S01]  /*0040*/  IMAD.MOV.U32 R9, RZ, RZ, RZ ;  /* 0x000000ffff097224 */ /* 0x000fe200078e00ff */
[----:B------:R-:W3:Y:S01]  /*0050*/  S2R R15, SR_TID.X ;  /* 0x00000000000f7919 */ /* 0x000ee20000002100 */
[----:B------:R-:W4:Y:S01]  /*0060*/  LDCU.64 UR6, c[0x0][0x358] ;  /* 0x00006b00ff0677ac */ /* 0x000f220008000a00 */
[----:B------:R-:W-:-:S02]  /*0070*/  IMAD.MOV.U32 R11, RZ, RZ, RZ ;  /* 0x000000ffff0b7224 */ /* 0x000fc400078e00ff */
[----:B0-----:R-:W-:Y:S02]  /*0080*/  IMAD.SHL.U32 R0, R3, 0x800, RZ ;  /* 0x0000080003007824 */ /* 0x001fe400078e00ff */
[----:B---3--:R-:W-:-:S05]  /*0090*/  IMAD.SHL.U32 R5, R15, 0x2, RZ ;  /* 0x000000020f057824 */ /* 0x008fca00078e00ff */
[----:B------:R-:W-:-:S04]  /*00a0*/  LOP3.LUT R0, R5, R0, RZ, 0xfc, !PT ;  /* 0x0000000005007212 */ /* 0x000fc800078efcff */
[C---:B------:R-:W-:Y:S01]  /*00b0*/  IADD3 R2, PT, PT, R0.reuse, 0x1, RZ ;  /* 0x0000000100027810 */ /* 0x040fe20007ffe0ff */
[C---:B--2---:R-:W-:Y:S01]  /*00c0*/  IMAD.WIDE.U32 R6, R0.reuse, 0x4, R6 ;  /* 0x0000000400067825 */ /* 0x044fe200078e0006 */
[----:B-1----:R-:W-:Y:S02]  /*00d0*/  ISETP.GE.AND P0, PT, R0, UR4, PT ;  /* 0x0000000400007c0c */ /* 0x002fe4000bf06270 */
[----:B------:R-:W-:-:S11]  /*00e0*/  ISETP.GE.AND P1, PT, R2, UR4, PT ;  /* 0x0000000402007c0c */ /* 0x000fd6000bf26270 */
[----:B----4-:R-:W2:Y:S01]  /*00f0*/  @!P0 LDG.E R9, desc[UR6][R6.64] ;  /* 0x0000000606098981 */ /* 0x010ea2000c1e1900 */
[----:B------:R-:W0:Y:S01]  /*0100*/  S2UR UR5, SR_CgaCtaId ;  /* 0x00000000000579c3 */ /* 0x000e220000008800 */
[----:B------:R-:W-:Y:S01]  /*0110*/  UMOV UR4, 0x400 ;  /* 0x0000040000047882 */ /* 0x000fe20000000000 */
[----:B------:R-:W-:Y:S01]  /*0120*/  P2R R16, PR, RZ, 0x2 ;  /* 0x00000002ff107803 */ /* 0x000fe20000000000 */
[----:B------:R1:W3:Y:S01]  /*0130*/  @!P1 LDG.E R11, desc[UR6][R6.64+0x4] ;  /* 0x00000406060b9981 */ /* 0x0002e2000c1e1900 */
[----:B0-----:R-:W-:-:S06]  /*0140*/  ULEA UR4, UR5, UR4, 0x18 ;  /* 0x0000000405047291 */ /* 0x001fcc000f8ec0ff */
[C---:B------:R-:W-:Y:S02]  /*0150*/  LEA R2, R15.reuse, UR4, 0x3 ;  /* 0x000000040f027c11 */ /* 0x040fe4000f8e18ff */
[----:B------:R-:W-:Y:S02]  /*0160*/  ISETP.GT.U32.AND P1, PT, R15, 0x1ff, PT ;  /* 0x000001ff0f00780c */ /* 0x000fe40003f24070 */
[----:B------:R-:W-:-:S04]  /*0170*/  IADD3 R5, PT, PT, R5, 0x1, RZ ;  /* 0x0000000105057810 */ /* 0x000fc80007ffe0ff */
[----:B-1----:R-:W-:Y:S02]  /*0180*/  LEA R6, R5, UR4, 0x3 ;  /* 0x0000000405067c11 */ /* 0x002fe4000f8e18ff */
[----:B------:R-:W-:-:S03]  /*0190*/  ISETP.GT.U32.AND P2, PT, R15, 0xff, PT ;  /* 0x000000ff0f00780c */ /* 0x000fc60003f44070 */
[----:B------:R-:W-:Y:S01]  /*01a0*/  IMAD R8, R5, 0x18, R6 ;  /* 0x0000001805087824 */ /* 0x000fe200078e0206 */
[----:B--2---:R-:W-:Y:S04]  /*01b0*/  STS [R2], R9 ;  /* 0x0000000902007388 */ /* 0x004fe80000000800 */
[----:B---3--:R-:W-:Y:S01]  /*01c0*/  STS [R2+0x4], R11 ;  /* 0x0000040b02007388 */ /* 0x008fe20000000800 */
[----:B------:R-:W-:Y:S06]  /*01d0*/  BAR.SYNC.DEFER_BLOCKING 0x0 ;  /* 0x0000000000007b1d */ /* 0x000fec0000010000 */
[----:B------:R-:W0:Y:S02]  /*01e0*/  LDS.64 R12, [R2] ;  /* 0x00000000020c7984 */ /* 0x000e240000000a00 */
[----:B0-----:R-:W-:-:S05]  /*01f0*/  IMAD.IADD R13, R12, 0x1, R13 ;  /* 0x000000010c0d7824 */ /* 0x001fca00078e020d */
[----:B------:R-:W-:Y:S01]  /*0200*/  STS [R2+0x4], R13 ;  /* 0x0000040d02007388 */ /* 0x000fe20000000800 */
[----:B------:R-:W-:Y:S06]  /*0210*/  BAR.SYNC.DEFER_BLOCKING 0x0 ;  /* 0x0000000000007b1d */ /* 0x000fec0000010000 */
[----:B------:R-:W-:Y:S04]  /*0220*/  @!P1 LDS R4, [R6+-0x4] ;  /* 0xfffffc0006049984 */ /* 0x000fe80000000800 */
[----:B------:R-:W0:Y:S02]  /*0230*/  @!P1 LDS R7, [R6+0x4] ;  /* 0x0000040006079984 */ /* 0x000e240000000800 */
[----:B0-----:R-:W-:-:S05]  /*0240*/  @!P1 IMAD.IADD R9, R4, 0x1, R7 ;  /* 0x0000000104099824 */ /* 0x001fca00078e0207 */
[----:B------:R-:W-:Y:S01]  /*0250*/  @!P1 STS [R6+0x4], R9 ;  /* 0x0000040906009388 */ /* 0x000fe20000000800 */
[----:B------:R-:W-:Y:S01]  /*0260*/  LEA R7, R5, R6, 0x3 ;  /* 0x0000000605077211 */ /* 0x000fe200078e18ff */
[----:B------:R-:W-:Y:S06]  /*0270*/  BAR.SYNC.DEFER_BLOCKING 0x0 ;  /* 0x0000000000007b1d */ /* 0x000fec0000010000 */
[----:B------:R-:W-:Y:S04]  /*0280*/  @!P2 LDS R4, [R7+-0x4] ;  /* 0xfffffc000704a984 */ /* 0x000fe80000000800 */
[----:B------:R-:W0:Y:S01]  /*0290*/  @!P2 LDS R11, [R7+0xc] ;  /* 0x00000c00070ba984 */ /* 0x000e220000000800 */
[----:B------:R-:W-:Y:S01]  /*02a0*/  ISETP.GT.U32.AND P1, PT, R15, 0x7f, PT ;  /* 0x0000007f0f00780c */ /* 0x000fe20003f24070 */
[----:B0-----:R-:W-:-:S05]  /*02b0*/  @!P2 IMAD.IADD R4, R4, 0x1, R11 ;  /* 0x000000010404a824 */ /* 0x001fca00078e020b */
[----:B------:R-:W-:Y:S01]  /*02c0*/  @!P2 STS [R7+0xc], R4 ;  /* 0x00000c040700a388 */ /* 0x000fe20000000800 */
[----:B------:R-:W-:Y:S06]  /*02d0*/  BAR.SYNC.DEFER_BLOCKING 0x0 ;  /* 0x0000000000007b1d */ /* 0x000fec0000010000 */
[----:B------:R-:W-:Y:S04]  /*02e0*/  @!P1 LDS R10, [R8+-0x4] ;  /* 0xfffffc00080a9984 */ /* 0x000fe80000000800 */
[----:B------:R-:W0:Y:S01]  /*02f0*/  @!P1 LDS R11, [R8+0x1c] ;  /* 0x00001c00080b9984 */ /* 0x000e220000000800 */
[----:B------:R-:W-:Y:S01]  /*0300*/  ISETP.GT.U32.AND P2, PT, R15, 0x3f, PT ;  /* 0x0000003f0f00780c */ /* 0x000fe20003f44070 */
[----:B------:R-:W-:-:S02]  /*0310*/  IMAD R9, R5, 0x38, R6 ;  /* 0x0000003805097824 */ /* 0x000fc400078e0206 */
[----:B0-----:R-:W-:-:S05]  /*0320*/  @!P1 IMAD.IADD R11, R10, 0x1, R11 ;  /* 0x000000010a0b9824 */ /* 0x001fca00078e020b */
[----:B------:R-:W-:Y:S01]  /*0330*/  @!P1 STS [R8+0x1c], R11 ;  /* 0x00001c0b08009388 */ /* 0x000fe20000000800 */
[----:B------:R-:W-:Y:S06]  /*0340*/  BAR.SYNC.DEFER_BLOCKING 0x0 ;  /* 0x0000000000007b1d */ /* 0x000fec0000010000 */
[----:B------:R-:W-:Y:S04]  /*0350*/  @!P2 LDS R10, [R9+-0x4] ;  /* 0xfffffc00090aa984 */ /* 0x000fe80000000800 */
[----:B------:R-:W0:Y:S01]  /*0360*/  @!P2 LDS R13, [R9+0x3c] ;  /* 0x00003c00090da984 */ /* 0x000e220000000800 */
[----:B------:R-:W-:-:S02]  /*0370*/  ISETP.GT.U32.AND P1, PT, R15, 0x1f, PT ;  /* 0x0000001f0f00780c */ /* 0x000fc40003f24070 */
[----:B0-----:R-:W-:-:S05]  /*0380*/  @!P2 IADD3 R4, PT, PT, R10, R13, RZ ;  /* 0x0000000d0a04a210 */ /* 0x001fca0007ffe0ff */
[----:B------:R-:W-:Y:S01]  /*0390*/  @!P2 STS [R9+0x3c], R4 ;  /* 0x00003c040900a388 */ /* 0x000fe20000000800 */
[--C-:B------:R-:W-:Y:S01]  /*03a0*/  IMAD R10, R5, 0x78, R6.reuse ;  /* 0x00000078050a7824 */ /* 0x100fe200078e0206 */
        /* <DEDUP_REMOVED lines=10> */
[----:B------:R-:W-:Y:S01]  /*0450*/  ISETP.GT.U32.AND P3, PT, R15, 0x7, PT ;  /* 0x000000070f00780c */ /* 0x000fe20003f64070 */
[----:B0-----:R-:W-:-:S05]  /*0460*/  @!P2 IMAD.IADD R4, R12, 0x1, R17 ;  /* 0x000000010c04a824 */ /* 0x001fca00078e0211 */
[----:B------:R-:W-:Y:S01]  /*0470*/  @!P2 STS [R11+0xfc], R4 ;  /* 0x0000fc040b00a388 */ /* 0x000fe20000000800 */
[----:B------:R-:W-:Y:S01]  /*0480*/  IMAD R12, R5, 0x1f8, R6 ;  /* 0x000001f8050c7824 */ /* 0x000fe200078e0206 */
[----:B------:R-:W-:Y:S06]  /*0490*/  BAR.SYNC.DEFER_BLOCKING 0x0 ;  /* 0x0000000000007b1d */ /* 0x000fec0000010000 */
[----:B------:R-:W-:Y:S04]  /*04a0*/  @!P3 LDS R14, [R12+-0x4] ;  /* 0xfffffc000c0eb984 */ /* 0x000fe80000000800 */
[----:B------:R-:W0:Y:S01]  /*04b0*/  @!P3 LDS R13, [R12+0x1fc] ;  /* 0x0001fc000c0db984 */ /* 0x000e220000000800 */
[----:B------:R-:W-:-:S02]  /*04c0*/  ISETP.GT.U32.AND P4, PT, R15, 0x3, PT ;  /* 0x000000030f00780c */ /* 0x000fc40003f84070 */
[----:B0-----:R-:W-:-:S05]  /*04d0*/  @!P3 IADD3 R17, PT, PT, R14, R13, RZ ;  /* 0x0000000d0e11b210 */ /* 0x001fca0007ffe0ff */
[----:B------:R-:W-:Y:S01]  /*04e0*/  @!P3 STS [R12+0x1fc], R17 ;  /* 0x0001fc110c00b388 */ /* 0x000fe20000000800 */
[----:B------:R-:W-:Y:S01]  /*04f0*/  IMAD R13, R5, 0x3f8, R6 ;  /* 0x000003f8050d7824 */ /* 0x000fe200078e0206 */
        /* <DEDUP_REMOVED lines=10> */
[----:B------:R-:W-:Y:S01]  /*05a0*/  ISETP.NE.AND P6, PT, R15, RZ, PT ;  /* 0x000000ff0f00720c */ /* 0x000fe20003fc5270 */
[----:B0-----:R-:W-:-:S05]  /*05b0*/  @!P5 IMAD.IADD R17, R5, 0x1, R18 ;  /* 0x000000010511d824 */ /* 0x001fca00078e0212 */
[----:B------:R-:W-:Y:S01]  /*05c0*/  @!P5 STS [R14+0x7fc], R17 ;  /* 0x0007fc110e00d388 */ /* 0x000fe20000000800 */
[----:B------:R-:W-:Y:S06]  /*05d0*/  BAR.SYNC.DEFER_BLOCKING 0x0 ;  /* 0x0000000000007b1d */ /* 0x000fec0000010000 */
[----:B------:R-:W-:Y:S04]  /*05e0*/  @!P6 LDS R5, [UR4+0xffc] ;  /* 0x000ffc04ff05e984 */ /* 0x000fe80008000800 */
[----:B------:R-:W0:Y:S02]  /*05f0*/  @!P6 LDS R18, [UR4+0x1ffc] ;  /* 0x001ffc04ff12e984 */ /* 0x000e240008000800 */
[----:B0-----:R-:W-:-:S02]  /*0600*/  @!P6 IADD3 R18, PT, PT, R5, R18, RZ ;  /* 0x000000120512e210 */ /* 0x001fc40007ffe0ff */
[----:B------:R-:W0:Y:S03]  /*0610*/  @!P6 LDC.64 R4, c[0x0][0x398] ;  /* 0x0000e600ff04eb82 */ /* 0x000e260000000a00 */
[----:B------:R-:W-:Y:S05]  /*0620*/  @!P6 STS [UR4+0x1ffc], R18 ;  /* 0x001ffc12ff00e988 */ /* 0x000fea0008000804 */
[----:B------:R-:W-:Y:S06]  /*0630*/  BAR.SYNC.DEFER_BLOCKING 0x0 ;  /* 0x0000000000007b1d */ /* 0x000fec0000010000 */
[----:B------:R-:W1:Y:S01]  /*0640*/  @!P6 LDS R19, [UR4+0x1ffc] ;  /* 0x001ffc04ff13e984 */ /* 0x000e620008000800 */
[----:B0-----:R-:W-:-:S03]  /*0650*/  @!P6 IMAD.WIDE.U32 R4, R3, 0x4, R4 ;  /* 0x000000040304e825 */ /* 0x001fc600078e0004 */
[----:B------:R-:W-:Y:S04]  /*0660*/  @!P6 STS [UR4+0x1ffc], RZ ;  /* 0x001ffcffff00e988 */ /* 0x000fe80008000804 */
[----:B-1----:R-:W-:Y:S01]  /*0670*/  @!P6 STG.E desc[UR6][R4.64], R19 ;  /* 0x000000130400e986 */ /* 0x002fe2000c101906 */
[----:B------:R-:W-:Y:S06]  /*0680*/  BAR.SYNC.DEFER_BLOCKING 0x0 ;  /* 0x0000000000007b1d */ /* 0x000fec0000010000 */
[----:B------:R-:W-:Y:S04]  /*0690*/  @!P6 LDS R3, [UR4+0xffc] ;  /* 0x000ffc04ff03e984 */ /* 0x000fe80008000800 */
[----:B------:R-:W0:Y:S02]  /*06a0*/  @!P6 LDS R20, [UR4+0x1ffc] ;  /* 0x001ffc04ff14e984 */ /* 0x000e240008000800 */
[----:B0-----:R-:W-:-:S02]  /*06b0*/  @!P6 IMAD.IADD R3, R3, 0x1, R20 ;  /* 0x000000010303e824 */ /* 0x001fc400078e0214 */
[----:B------:R-:W-:Y:S04]  /*06c0*/  @!P6 STS [UR4+0xffc], R20 ;  /* 0x000ffc14ff00e988 */ /* 0x000fe80008000804 */
[----:B------:R-:W-:Y:S01]  /*06d0*/  @!P6 STS [UR4+0x1ffc], R3 ;  /* 0x001ffc03ff00e988 */ /* 0x000fe20008000804 */
[----:B------:R-:W-:Y:S01]  /*06e0*/  BAR.SYNC.DEFER_BLOCKING 0x0 ;  /* 0x0000000000007b1d */ /* 0x000fe20000010000 */
[----:B------:R-:W-:-:S05]  /*06f0*/  ISETP.NE.AND P6, PT, R16, RZ, PT ;  /* 0x000000ff1000720c */ /* 0x000fca0003fc5270 */
[----:B------:R-:W-:Y:S04]  /*0700*/  @!P5 LDS R16, [R14+-0x4] ;  /* 0xfffffc000e10d984 */ /* 0x000fe80000000800 */
[----:B------:R-:W0:Y:S02]  /*0710*/  @!P5 LDS R17, [R14+0x7fc] ;  /* 0x0007fc000e11d984 */ /* 0x000e240000000800 */
[----:B0-----:R-:W-:Y:S02]  /*0720*/  @!P5 IMAD.IADD R5, R16, 0x1, R17 ;  /* 0x000000011005d824 */ /* 0x001fe400078e0211 */
[----:B------:R-:W-:Y:S04]  /*0730*/  @!P5 STS [R14+-0x4], R17 ;  /* 0xfffffc110e00d388 */ /* 0x000fe80000000800 */
[----:B------:R-:W-:Y:S01]  /*0740*/  @!P5 STS [R14+0x7fc], R5 ;  /* 0x0007fc050e00d388 */ /* 0x000fe20000000800 */
[----:B------:R-:W-:Y:S06]  /*0750*/  BAR.SYNC.DEFER_BLOCKING 0x0 ;  /* 0x0000000000007b1d */ /* 0x000fec0000010000 */
[----:B------:R-:W-:Y:S04]  /*0760*/  @!P4 LDS R4, [R13+-0x4] ;  /* 0xfffffc000d04c984 */ /* 0x000fe80000000800 */
[----:B------:R-:W0:Y:S02]  /*0770*/  @!P4 LDS R16, [R13+0x3fc] ;  /* 0x0003fc000d10c984 */ /* 0x000e240000000800 */
[----:B0-----:R-:W-:-:S02]  /*0780*/  @!P4 IADD3 R4, PT, PT, R4, R16, RZ ;  /* 0x000000100404c210 */ /* 0x001fc40007ffe0ff */
[----:B------:R-:W-:Y:S04]  /*0790*/  @!P4 STS [R13+-0x4], R16 ;  /* 0xfffffc100d00c388 */ /* 0x000fe80000000800 */
[----:B------:R-:W-:Y:S01]  /*07a0*/  @!P4 STS [R13+0x3fc], R4 ;  /* 0x0003fc040d00c388 */ /* 0x000fe20000000800 */
[----:B------:R-:W-:Y:S06]  /*07b0*/  BAR.SYNC.DEFER_BLOCKING 0x0 ;  /* 0x0000000000007b1d */ /* 0x000fec0000010000 */
[----:B------:R-:W-:Y:S04]  /*07c0*/  @!P3 LDS R3, [R12+-0x4] ;  /* 0xfffffc000c03b984 */ /* 0x000fe80000000800 */
[----:B------:R-:W0:Y:S02]  /*07d0*/  @!P3 LDS R18, [R12+0x1fc] ;  /* 0x0001fc000c12b984 */ /* 0x000e240000000800 */
[----:B0-----:R-:W-:-:S02]  /*07e0*/  @!P3 IMAD.IADD R3, R3, 0x1, R18 ;  /* 0x000000010303b824 */ /* 0x001fc400078e0212 */
        /* <DEDUP_REMOVED lines=10> */
[----:B------:R-:W0:Y:S01]  /*0890*/  @!P1 LDS R5, [R10+0x7c] ;  /* 0x00007c000a059984 */ /* 0x000e220000000800 */
[----:B------:R-:W-:-:S02]  /*08a0*/  ISETP.GT.U32.AND P4, PT, R15, 0x3f, PT ;  /* 0x0000003f0f00780c */ /* 0x000fc40003f84070 */
[----:B0-----:R-:W-:Y:S01]  /*08b0*/  @!P1 IADD3 R13, PT, PT, R4, R5, RZ ;  /* 0x00000005040d9210 */ /* 0x001fe20007ffe0ff */
[----:B------:R-:W-:Y:S04]  /*08c0*/  @!P1 STS [R10+-0x4], R5 ;  /* 0xfffffc050a009388 */ /* 0x000fe80000000800 */
[----:B------:R-:W-:Y:S01]  /*08d0*/  @!P1 STS [R10+0x7c], R13 ;  /* 0x00007c0d0a009388 */ /* 0x000fe20000000800 */
[----:B------:R-:W-:Y:S06]  /*08e0*/  BAR.SYNC.DEFER_BLOCKING 0x0 ;  /* 0x0000000000007b1d */ /* 0x000fec0000010000 */
[----:B------:R-:W-:Y:S04]  /*08f0*/  @!P4 LDS R3, [R9+-0x4] ;  /* 0xfffffc000903c984 */ /* 0x000fe80000000800 */
[----:B------:R-:W0:Y:S01]  /*0900*/  @!P4 LDS R4, [R9+0x3c] ;  /* 0x00003c000904c984 */ /* 0x000e220000000800 */
[----:B------:R-:W-:Y:S01]  /*0910*/  ISETP.GT.U32.AND P5, PT, R15, 0x7f, PT ;  /* 0x0000007f0f00780c */ /* 0x000fe20003fa4070 */
        /* <DEDUP_REMOVED lines=19> */
[----:B------:R-:W0:Y:S02]  /*0a50*/  @!P5 LDS R9, [R6+0x4] ;  /* 0x000004000609d984 */ /* 0x000e240000000800 */
[----:B0-----:R-:W-:-:S02]  /*0a60*/  @!P5 IADD3 R11, PT, PT, R5, R9, RZ ;  /* 0x00000009050bd210 */ /* 0x001fc40007ffe0ff */
[----:B------:R-:W-:Y:S01]  /*0a70*/  @!P5 STS [R6+-0x4], R9 ;  /* 0xfffffc090600d388 */ /* 0x000fe20000000800 */
[----:B------:R-:W0:Y:S03]  /*0a80*/  LDC.64 R4, c[0x0][0x388] ;  /* 0x0000e200ff047b82 */ /* 0x000e260000000a00 */
[----:B------:R-:W-:Y:S05]  /*0a90*/  @!P5 STS [R6+0x4], R11 ;  /* 0x0000040b0600d388 */ /* 0x000fea0000000800 */
[----:B------:R-:W-:Y:S06]  /*0aa0*/  BAR.SYNC.DEFER_BLOCKING 0x0 ;  /* 0x0000000000007b1d */ /* 0x000fec0000010000 */
[----:B------:R-:W1:Y:S02]  /*0ab0*/  LDS.64 R12, [R2] ;  /* 0x00000000020c7984 */ /* 0x000e640000000a00 */
[----:B-1----:R-:W-:Y:S01]  /*0ac0*/  IMAD.IADD R15, R12, 0x1, R13 ;  /* 0x000000010c0f7824 */ /* 0x002fe200078e020d */
[----:B------:R-:W-:-:S05]  /*0ad0*/  MOV R14, R13 ;  /* 0x0000000d000e7202 */ /* 0x000fca0000000f00 */
[----:B------:R-:W-:Y:S01]  /*0ae0*/  STS.64 [R2], R14 ;  /* 0x0000000e02007388 */ /* 0x000fe20000000a00 */
[----:B------:R-:W-:Y:S06]  /*0af0*/  BAR.SYNC.DEFER_BLOCKING 0x0 ;  /* 0x0000000000007b1d */ /* 0x000fec0000010000 */
[----:B------:R-:W1:Y:S01]  /*0b00*/  @!P0 LDS R3, [R2] ;  /* 0x0000000002038984 */ /* 0x000e620000000800 */
[----:B0-----:R-:W-:-:S05]  /*0b10*/  IMAD.WIDE.U32 R4, R0, 0x4, R4 ;  /* 0x0000000400047825 */ /* 0x001fca00078e0004 */
[----:B-1----:R0:W-:Y:S01]  /*0b20*/  @!P0 STG.E desc[UR6][R4.64], R3 ;  /* 0x0000000304008986 */ /* 0x0021e2000c101906 */
[----:B------:R-:W-:Y:S05]  /*0b30*/  @P6 EXIT ;  /* 0x000000000000694d */ /* 0x000fea0003800000 */
[----:B0-----:R-:W0:Y:S04]  /*0b40*/  LDS R3, [R2+0x4] ;  /* 0x0000040002037984 */ /* 0x001e280000000800 */
[----:B0-----:R-:W-:Y:S01]  /*0b50*/  STG.E desc[UR6][R4.64+0x4], R3 ;  /* 0x0000040304007986 */ /* 0x001fe2000c101906 */
[----:B------:R-:W-:Y:S05]  /*0b60*/  EXIT ;  /* 0x000000000000794d */ /* 0x000fea0003800000 */
.L_x_40:
        /* <DEDUP_REMOVED lines=9> */
.L_x_60:


//--------------------- .text._Z31parallel_block_scan_bcao_kernelPiS_i --------------------------
	.section	.text._Z31parallel_block_scan_bcao_kernelPiS_i,"ax",@progbits
	.align	128
        .global         _Z31parallel_block_scan_bcao_kernelPiS_i
        .type           _Z31parallel_block_scan_bcao_kernelPiS_i,@function
        .size           _Z31parallel_block_scan_bcao_kernelPiS_i,(.L_x_61 - _Z31parallel_block_scan_bcao_kernelPiS_i)
        .other          _Z31parallel_block_scan_bcao_kernelPiS_i,@"STO_CUDA_ENTRY STV_DEFAULT"
_Z31parallel_block_scan_bcao_kernelPiS_i:
.text._Z31parallel_block_scan_bcao_kernelPiS_i:
[----:B------:R-:W-:Y:S01]  /*0000*/  LDC R1, c[0x0][0x37c] ;  /* 0x0000df00ff017b82 */ /* 0x000fe20000000800 */
[----:B------:R-:W0:Y:S07]  /*0010*/  S2R R2, SR_TID.X ;  /* 0x0000000000027919 */ /* 0x000e2e0000002100 */
[----:B------:R-:W0:Y:S01]  /*0020*/  LDC R3, c[0x0][0x360] ;  /* 0x0000d800ff037b82 */ /* 0x000e220000000800 */
[----:B------:R-:W1:Y:S01]  /*0030*/  LDCU UR4, c[0x0][0x390] ;  /* 0x00007200ff0477ac */ /* 0x000e620008000800 */
[----:B------:R-:W-:Y:S01]  /*0040*/  CS2R R10, SRZ ;  /* 0x00000000000a7805 */ /* 0x000fe2000001ff00 */
[----:B------:R-:W2:Y:S01]  /*0050*/  LDCU.64 UR8, c[0x0][0x358] ;  /* 0x00006b00ff0877ac */ /* 0x000ea20008000a00 */
[C---:B0-----:R-:W-:Y:S01]  /*0060*/  IMAD.IADD R0, R2.reuse, 0x1, R3 ;  /* 0x0000000102007824 */ /* 0x041fe200078e0203 */
[----:B-1----:R-:W-:-:S04]  /*0070*/  ISETP.GE.AND P0, PT, R2, UR4, PT ;  /* 0x0000000402007c0c */ /* 0x002fc8000bf06270 */
[----:B------:R-:W-:-:S09]  /*0080*/  ISETP.GE.AND P1, PT, R0, UR4, PT ;  /* 0x0000000400007c0c */ /* 0x000fd2000bf26270 */
[----:B------:R-:W0:Y:S08]  /*0090*/  @!P0 LDC.64 R6, c[0x0][0x380] ;  /* 0x0000e000ff068b82 */ /* 0x000e300000000a00 */
[----:B------:R-:W1:Y:S01]  /*00a0*/  @!P1 LDC.64 R8, c[0x0][0x380] ;  /* 0x0000e000ff089b82 */ /* 0x000e620000000a00 */
[----:B0-----:R-:W-:-:S05]  /*00b0*/  @!P0 IMAD.WIDE.U32 R6, R2, 0x4, R6 ;  /* 0x0000000402068825 */ /* 0x001fca00078e0006 */
[----:B--2---:R0:W2:Y:S01]  /*00c0*/  @!P0 LDG.E R10, desc[UR8][R6.64] ;  /* 0x00000008060a8981 */ /* 0x0040a2000c1e1900 */
[----:B-1----:R-:W-:-:S05]  /*00d0*/  @!P1 IMAD.WIDE.U32 R8, R0, 0x4, R8 ;  /* 0x0000000400089825 */ /* 0x002fca00078e0008 */
[----:B------:R-:W3:Y:S01]  /*00e0*/  @!P1 LDG.E R11, desc[UR8][R8.64] ;  /* 0x00000008080b9981 */ /* 0x000ee2000c1e1900 */
[----:B------:R-:W1:Y:S01]  /*00f0*/  S2UR UR5, SR_CgaCtaId ;  /* 0x00000000000579c3 */ /* 0x000e620000008800 */
[----:B------:R-:W-:Y:S01]  /*0100*/  UMOV UR4, 0x400 ;  /* 0x0000040000047882 */ /* 0x000fe20000000000 */
[----:B------:R-:W-:Y:S02]  /*0110*/  LEA.HI R13, R0, R0, RZ, 0x16 ;  /* 0x00000000000d7211 */ /* 0x000fe400078fb0ff */
[----:B------:R-:W-:Y:S02]  /*0120*/  LEA.HI R5, R2, R2, RZ, 0x1b ;  /* 0x0000000202057211 */ /* 0x000fe400078fd8ff */
[----:B------:R-:W-:Y:S01]  /*0130*/  LEA.HI R4, R0, R13, RZ, 0x1b ;  /* 0x0000000d00047211 */ /* 0x000fe200078fd8ff */
[----:B-1----:R-:W-:-:S06]  /*0140*/  ULEA UR4, UR5, UR4, 0x18 ;  /* 0x0000000405047291 */ /* 0x002fcc000f8ec0ff */
[----:B------:R-:W-:Y:S02]  /*0150*/  LEA R5, R5, UR4, 0x2 ;  /* 0x0000000405057c11 */ /* 0x000fe4000f8e10ff */
[----:B------:R-:W-:Y:S01]  /*0160*/  LEA R4, R4, UR4, 0x2 ;  /* 0x0000000404047c11 */ /* 0x000fe2000f8e10ff */
[----:B0-----:R-:W-:Y:S01]  /*0170*/  IMAD.SHL.U32 R6, R3, 0x2, RZ ;  /* 0x0000000203067824 */ /* 0x001fe200078e00ff */
[----:B------:R-:W-:Y:S01]  /*0180*/  LEA R7, R2, 0x1, 0x1 ;  /* 0x0000000102077811 */ /* 0x000fe200078e08ff */
[----:B------:R-:W-:Y:S01]  /*0190*/  UMOV UR5, 0x1 ;  /* 0x0000000100057882 */ /* 0x000fe20000000000 */
[----:B--2---:R0:W-:Y:S04]  /*01a0*/  STS [R5], R10 ;  /* 0x0000000a05007388 */ /* 0x0041e80000000800 */
[----:B---3--:R0:W-:Y:S01]  /*01b0*/  STS [R4], R11 ;  /* 0x0000000b04007388 */ /* 0x0081e20000000800 */
[----:B------:R-:W-:Y:S06]  /*01c0*/  BAR.SYNC.DEFER_BLOCKING 0x0 ;  /* 0x0000000000007b1d */ /* 0x000fec0000010000 */
.L_x_43:
[----:B------:R-:W-:Y:S01]  /*01d0*/  ISETP.GE.U32.AND P0, PT, R2, R3, PT ;  /* 0x000000030200720c */ /* 0x000fe20003f06070 */
[----:B------:R-:W-:-:S12]  /*01e0*/  BSSY.RECONVERGENT B0, `(.L_x_41) ;  /* 0x0000010000007945 */ /* 0x000fd80003800200 */
[----:B-1----:R-:W-:Y:S05]  /*01f0*/  @P0 BRA `(.L_x_42) ;  /* 0x0000000000380947 */ /* 0x002fea0003800000 */
[----:B------:R-:W-:-:S04]  /*0200*/  IMAD R8, R7, UR5, RZ ;  /* 0x0000000507087c24 */ /* 0x000fc8000f8e02ff */
[C---:B------:R-:W-:Y:S02]  /*0210*/  VIADD R9, R8.reuse, 0xffffffff ;  /* 0xffffffff08097836 */ /* 0x040fe40000000000 */
[----:B0-----:R-:W-:Y:S02]  /*0220*/  VIADD R10, R8, UR5 ;  /* 0x00000005080a7c36 */ /* 0x001fe40008000000 */
[C---:B------:R-:W-:Y:S01]  /*0230*/  VIADD R11, R9.reuse, UR5 ;  /* 0x00000005090b7c36 */ /* 0x040fe20008000000 */
[----:B------:R-:W-:-:S04]  /*0240*/  LEA.HI.SX32 R8, R9, R8, 0x16 ;  /* 0x0000000809087211 */ /* 0x000fc800078fb2ff */
[----:B------:R-:W-:Y:S02]  /*0250*/  LEA.HI.SX32 R10, R11, R10, 0x16 ;  /* 0x0000000a0b0a7211 */ /* 0x000fe400078fb2ff */
[----:B------:R-:W-:Y:S02]  /*0260*/  LEA.HI.SX32 R8, R9, R8, 0x1b ;  /* 0x0000000809087211 */ /* 0x000fe400078fdaff */
[----:B------:R-:W-:Y:S02]  /*0270*/  LEA.HI.SX32 R10, R11, R10, 0x1b ;  /* 0x0000000a0b0a7211 */ /* 0x000fe400078fdaff */
[----:B------:R-:W-:Y:S02]  /*0280*/  LEA R8, R8, UR4, 0x2 ;  /* 0x0000000408087c11 */ /* 0x000fe4000f8e10ff */
[----:B------:R-:W-:-:S04]  /*0290*/  LEA R10, R10, UR4, 0x2 ;  /* 0x000000040a0a7c11 */ /* 0x000fc8000f8e10ff */
[----:B------:R-:W-:Y:S04]  /*02a0*/  LDS R8, [R8+-0x4] ;  /* 0xfffffc0008087984 */ /* 0x000fe80000000800 */
[----:B------:R-:W0:Y:S02]  /*02b0*/  LDS R9, [R10+-0x4] ;  /* 0xfffffc000a097984 */ /* 0x000e240000000800 */
[----:B0-----:R-:W-:-:S05]  /*02c0*/  IMAD.IADD R9, R8, 0x1, R9 ;  /* 0x0000000108097824 */ /* 0x001fca00078e0209 */
[----:B------:R1:W-:Y:S02]  /*02d0*/  STS [R10+-0x4], R9 ;  /* 0xfffffc090a007388 */ /* 0x0003e40000000800 */
.L_x_42:
[----:B------:R-:W-:Y:S05]  /*02e0*/  BSYNC.RECONVERGENT B0 ;  /* 0x0000000000007941 */ /* 0x000fea0003800200 */
.L_x_41:
[----:B------:R-:W-:Y:S01]  /*02f0*/  BAR.SYNC.DEFER_BLOCKING 0x0 ;  /* 0x0000000000007b1d */ /* 0x000fe20000010000 */
[----:B------:R-:W-:Y:S01]  /*0300*/  ISETP.GT.U32.AND P0, PT, R3, 0x1, PT ;  /* 0x000000010300780c */ /* 0x000fe20003f04070 */
[----:B------:R-:W-:Y:S01]  /*0310*/  USHF.L.U32 UR5, UR5, 0x1, URZ ;  /* 0x0000000105057899 */ /* 0x000fe200080006ff */
[----:B------:R-:W-:-:S11]  /*0320*/  SHF.R.U32.HI R3, RZ, 0x1, R3 ;  /* 0x00000001ff037819 */ /* 0x000fd60000011603 */
[----:B------:R-:W-:Y:S05]  /*0330*/  @P0 BRA `(.L_x_43) ;  /* 0xfffffffc00a40947 */ /* 0x000fea000383ffff */
[----:B------:R-:W-:Y:S01]  /*0340*/  ISETP.NE.AND P0, PT, R2, RZ, PT ;  /* 0x000000ff0200720c */ /* 0x000fe20003f05270 */
[----:B------:R-:W-:-:S12]  /*0350*/  UMOV UR6, 0x1 ;  /* 0x0000000100067882 */ /* 0x000fd80000000000 */
[----:B------:R-:W-:-:S05]  /*0360*/  @!P0 VIADD R3, R6, 0xffffffff ;  /* 0xffffffff06038836 */ /* 0x000fca0000000000 */
[----:B------:R-:W-:-:S04]  /*0370*/  @!P0 LEA.HI R8, R3, R6, RZ, 0x16 ;  /* 0x0000000603088211 */ /* 0x000fc800078fb0ff */
[----:B------:R-:W-:-:S04]  /*0380*/  @!P0 LEA.HI R8, R3, R8, RZ, 0x1b ;  /* 0x0000000803088211 */ /* 0x000fc800078fd8ff */
[----:B------:R-:W-:-:S05]  /*0390*/  @!P0 LEA R8, R8, UR4, 0x2 ;  /* 0x0000000408088c11 */ /* 0x000fca000f8e10ff */
[----:B------:R2:W-:Y:S01]  /*03a0*/  @!P0 STS [R8+-0x4], RZ ;  /* 0xfffffcff08008388 */ /* 0x0005e20000000800 */
[----:B------:R-:W-:Y:S06]  /*03b0*/  BAR.SYNC.DEFER_BLOCKING 0x0 ;  /* 0x0000000000007b1d */ /* 0x000fec0000010000 */
.L_x_46:
[----:B------:R-:W-:Y:S01]  /*03c0*/  ISETP.GE.U32.AND P0, PT, R2, UR6, PT ;  /* 0x0000000602007c0c */ /* 0x000fe2000bf06070 */
[----:B------:R-:W-:Y:S01]  /*03d0*/  USHF.R.U32.HI UR5, URZ, 0x1, UR5 ;  /* 0x00000001ff057899 */ /* 0x000fe20008011605 */
[----:B------:R-:W-:Y:S11]  /*03e0*/  BSSY.RECONVERGENT B0, `(.L_x_44) ;  /* 0x0000011000007945 */ /* 0x000ff60003800200 */
[----:B---3--:R-:W-:Y:S05]  /*03f0*/  @P0 BRA `(.L_x_45) ;  /* 0x00000000003c0947 */ /* 0x008fea0003800000 */
[----:B------:R-:W-:-:S04]  /*0400*/  IMAD R3, R7, UR5, RZ ;  /* 0x0000000507037c24 */ /* 0x000fc8000f8e02ff */
[C---:B--2---:R-:W-:Y:S02]  /*0410*/  VIADD R8, R3.reuse, 0xffffffff ;  /* 0xffffffff03087836 */ /* 0x044fe40000000000 */
[----:B-1----:R-:W-:Y:S02]  /*0420*/  VIADD R9, R3, UR5 ;  /* 0x0000000503097c36 */ /* 0x002fe40008000000 */
[C---:B0-----:R-:W-:Y:S01]  /*0430*/  VIADD R10, R8.reuse, UR5 ;  /* 0x00000005080a7c36 */ /* 0x041fe20008000000 */
[----:B------:R-:W-:-:S04]  /*0440*/  LEA.HI.SX32 R3, R8, R3, 0x16 ;  /* 0x0000000308037211 */ /* 0x000fc800078fb2ff */
[----:B------:R-:W-:Y:S02]  /*0450*/  LEA.HI.SX32 R9, R10, R9, 0x16 ;  /* 0x000000090a097211 */ /* 0x000fe400078fb2ff */
[----:B------:R-:W-:Y:S02]  /*0460*/  LEA.HI.SX32 R3, R8, R3, 0x1b ;  /* 0x0000000308037211 */ /* 0x000fe400078fdaff */
[----:B------:R-:W-:Y:S02]  /*0470*/  LEA.HI.SX32 R9, R10, R9, 0x1b ;  /* 0x000000090a097211 */ /* 0x000fe400078fdaff */
[----:B------:R-:W-:Y:S02]  /*0480*/  LEA R3, R3, UR4, 0x2 ;  /* 0x0000000403037c11 */ /* 0x000fe4000f8e10ff */
[----:B------:R-:W-:-:S03]  /*0490*/  LEA R9, R9, UR4, 0x2 ;  /* 0x0000000409097c11 */ /* 0x000fc6000f8e10ff */
[----:B------:R-:W-:Y:S04]  /*04a0*/  LDS R8, [R3+-0x4] ;  /* 0xfffffc0003087984 */ /* 0x000fe80000000800 */
[----:B------:R-:W0:Y:S02]  /*04b0*/  LDS R10, [R9+-0x4] ;  /* 0xfffffc00090a7984 */ /* 0x000e240000000800 */
[----:B0-----:R-:W-:Y:S02]  /*04c0*/  IMAD.IADD R8, R8, 0x1, R10 ;  /* 0x0000000108087824 */ /* 0x001fe400078e020a */
[----:B------:R3:W-:Y:S04]  /*04d0*/  STS [R3+-0x4], R10 ;  /* 0xfffffc0a03007388 */ /* 0x0007e80000000800 */
[----:B------:R3:W-:Y:S02]  /*04e0*/  STS [R9+-0x4], R8 ;  /* 0xfffffc0809007388 */ /* 0x0007e40000000800 */
.L_x_45:
[----:B------:R-:W-:Y:S05]  /*04f0*/  BSYNC.RECONVERGENT B0 ;  /* 0x0000000000007941 */ /* 0x000fea0003800200 */
.L_x_44:
[----:B------:R-:W-:Y:S01]  /*0500*/  USHF.L.U32 UR6, UR6, 0x1, URZ ;  /* 0x0000000106067899 */ /* 0x000fe200080006ff */
[----:B------:R-:W-:Y:S05]  /*0510*/  BAR.SYNC.DEFER_BLOCKING 0x0 ;  /* 0x0000000000007b1d */ /* 0x000fea0000010000 */
[----:B------:R-:W-:-:S13]  /*0520*/  ISETP.LE.U32.AND P0, PT, R6, UR6, PT ;  /* 0x0000000606007c0c */ /* 0x000fda000bf03070 */
[----:B------:R-:W-:Y:S05]  /*0530*/  @!P0 BRA `(.L_x_46) ;  /* 0xfffffffc00a08947 */ /* 0x000fea000383ffff */
[----:B------:R-:W4:Y:S02]  /*0540*/  LDCU UR7, c[0x0][0x390] ;  /* 0x00007200ff0777ac */ /* 0x000f240008000800 */
[----:B----4-:R-:W-:Y:S02]  /*0550*/  ISETP.GE.AND P0, PT, R2, UR7, PT ;  /* 0x0000000702007c0c */ /* 0x010fe4000bf06270 */
[----:B------:R-:W-:-:S11]  /*0560*/  ISETP.GE.AND P1, PT, R0, UR7, PT ;  /* 0x0000000700007c0c */ /* 0x000fd6000bf26270 */
[----:B0-----:R-:W0:Y:S01]  /*0570*/  @!P0 LDS R5, [R5] ;  /* 0x0000000005058984 */ /* 0x001e220000000800 */
[----:B------:R-:W3:Y:S02]  /*0580*/  @!P0 LDC.64 R6, c[0x0][0x388] ;  /* 0x0000e200ff068b82 */ /* 0x000ee40000000a00 */
[----:B---3--:R-:W-:-:S05]  /*0590*/  @!P0 IMAD.WIDE.U32 R2, R2, 0x4, R6 ;  /* 0x0000000402028825 */ /* 0x008fca00078e0006 */
[----:B0-----:R0:W-:Y:S01]  /*05a0*/  @!P0 STG.E desc[UR8][R2.64], R5 ;  /* 0x0000000502008986 */ /* 0x0011e2000c101908 */
[----:B------:R-:W-:Y:S05]  /*05b0*/  @P1 EXIT ;  /* 0x000000000000194d */ /* 0x000fea0003800000 */
[----:B0-----:R-:W0:Y:S01]  /*05c0*/  LDS R5, [R4] ;  /* 0x0000000004057984 */ /* 0x001e220000000800 */
[----:B------:R-:W3:Y:S02]  /*05d0*/  LDC.64 R2, c[0x0][0x388] ;  /* 0x0000e200ff027b82 */ /* 0x000ee40000000a00 */
[----:B---3--:R-:W-:-:S05]  /*05e0*/  IMAD.WIDE.U32 R2, R0, 0x4, R2 ;  /* 0x0000000400027825 */ /* 0x008fca00078e0002 */
[----:B0-----:R-:W-:Y:S01]  /*05f0*/  STG.E desc[UR8][R2.64], R5 ;  /* 0x0000000502007986 */ /* 0x001fe2000c101908 */
[----:B------:R-:W-:Y:S05]  /*0600*/  EXIT ;  /* 0x000000000000794d */ /* 0x000fea0003800000 */
.L_x_47:
        /* <DEDUP_REMOVED lines=15> */
.L_x_61:


//--------------------- .text._Z26parallel_block_scan_kernelPiS_i --------------------------
	.section	.text._Z26parallel_block_scan_kernelPiS_i,"ax",@progbits
	.align	128
        .global         _Z26parallel_block_scan_kernelPiS_i
        .type           _Z26parallel_block_scan_kernelPiS_i,@function
        .size           _Z26parallel_block_scan_kernelPiS_i,(.L_x_62 - _Z26parallel_block_scan_kernelPiS_i)
        .other          _Z26parallel_block_scan_kernelPiS_i,@"STO_CUDA_ENTRY STV_DEFAULT"
_Z26parallel_block_scan_kernelPiS_i:
.text._Z26parallel_block_scan_kernelPiS_i:
[----:B------:R-:W-:Y:S01]  /*0000*/  LDC R1, c[0x0][0x37c] ;  /* 0x0000df00ff017b82 */ /* 0x000fe20000000800 */
[----:B------:R-:W0:Y:S01]  /*0010*/  S2R R13, SR_TID.X ;  /* 0x00000000000d7919 */ /* 0x000e220000002100 */
[----:B------:R-:W1:Y:S06]  /*0020*/  LDCU UR4, c[0x0][0x390] ;  /* 0x00007200ff0477ac */ /* 0x000e6c0008000800 */
[----:B------:R-:W2:Y:S01]  /*0030*/  LDC.64 R4, c[0x0][0x380] ;  /* 0x0000e000ff047b82 */ /* 0x000ea20000000a00 */
[----:B------:R-:W-:Y:S01]  /*0040*/  IMAD.MOV.U32 R6, RZ, RZ, RZ ;  /* 0x000000ffff067224 */ /* 0x000fe200078e00ff */
[----:B------:R-:W3:Y:S01]  /*0050*/  LDCU.64 UR6, c[0x0][0x358] ;  /* 0x00006b00ff0677ac */ /* 0x000ee20008000a00 */
[----:B------:R-:W-:-:S02]  /*0060*/  IMAD.MOV.U32 R8, RZ, RZ, RZ ;  /* 0x000000ffff087224 */ /* 0x000fc400078e00ff */
[----:B0-----:R-:W-:-:S04]  /*0070*/  IMAD.SHL.U32 R0, R13, 0x2, RZ ;  /* 0x000000020d007824 */ /* 0x001fc800078e00ff */
[C---:B------:R-:W-:Y:S01]  /*0080*/  VIADD R2, R0.reuse, 0x1 ;  /* 0x0000000100027836 */ /* 0x040fe20000000000 */
[C---:B-1----:R-:W-:Y:S01]  /*0090*/  ISETP.GE.AND P0, PT, R0.reuse, UR4, PT ;  /* 0x0000000400007c0c */ /* 0x042fe2000bf06270 */
[----:B--2---:R-:W-:-:S03]  /*00a0*/  IMAD.WIDE.U32 R4, R0, 0x4, R4 ;  /* 0x0000000400047825 */ /* 0x004fc600078e0004 */
[----:B------:R-:W-:-:S09]  /*00b0*/  ISETP.GE.AND P1, PT, R2, UR4, PT ;  /* 0x0000000402007c0c */ /* 0x000fd2000bf26270 */
[----:B---3--:R-:W2:Y:S04]  /*00c0*/  @!P0 LDG.E R6, desc[UR6][R4.64] ;  /* 0x0000000604068981 */ /* 0x008ea8000c1e1900 */
[----:B------:R0:W3:Y:S01]  /*00d0*/  @!P1 LDG.E R8, desc[UR6][R4.64+0x4] ;  /* 0x0000040604089981 */ /* 0x0000e2000c1e1900 */
[----:B------:R-:W1:Y:S01]  /*00e0*/  S2UR UR5, SR_CgaCtaId ;  /* 0x00000000000579c3 */ /* 0x000e620000008800 */
[----:B------:R-:W-:Y:S01]  /*00f0*/  UMOV UR4, 0x400 ;  /* 0x0000040000047882 */ /* 0x000fe20000000000 */
[----:B------:R-:W-:-:S06]  /*0100*/  IMAD.MOV.U32 R9, RZ, RZ, 0x1 ;  /* 0x00000001ff097424 */ /* 0x000fcc00078e00ff */
[----:B------:R-:W4:Y:S01]  /*0110*/  LDC R10, c[0x0][0x360] ;  /* 0x0000d800ff0a7b82 */ /* 0x000f220000000800 */
[----:B-1----:R-:W-:-:S06]  /*0120*/  ULEA UR4, UR5, UR4, 0x18 ;  /* 0x0000000405047291 */ /* 0x002fcc000f8ec0ff */
[----:B------:R-:W-:Y:S01]  /*0130*/  LEA R7, R13, UR4, 0x3 ;  /* 0x000000040d077c11 */ /* 0x000fe2000f8e18ff */
[----:B----4-:R-:W-:Y:S01]  /*0140*/  IMAD.SHL.U32 R3, R10, 0x2, RZ ;  /* 0x000000020a037824 */ /* 0x010fe200078e00ff */
[----:B0-----:R-:W-:-:S03]  /*0150*/  MOV R4, R10 ;  /* 0x0000000a00047202 */ /* 0x001fc60000000f00 */
[----:B--2---:R0:W-:Y:S04]  /*0160*/  STS [R7], R6 ;  /* 0x0000000607007388 */ /* 0x0041e80000000800 */
[----:B---3--:R0:W-:Y:S01]  /*0170*/  STS [R7+0x4], R8 ;  /* 0x0000040807007388 */ /* 0x0081e20000000800 */
[----:B------:R-:W-:Y:S06]  /*0180*/  BAR.SYNC.DEFER_BLOCKING 0x0 ;  /* 0x0000000000007b1d */ /* 0x000fec0000010000 */
.L_x_48:
[----:B------:R-:W-:-:S13]  /*0190*/  ISETP.GE.U32.AND P0, PT, R13, R4, PT ;  /* 0x000000040d00720c */ /* 0x000fda0003f06070 */
[----:B------:R-:W-:-:S05]  /*01a0*/  @!P0 IMAD R5, R2, R9, RZ ;  /* 0x0000000902058224 */ /* 0x000fca00078e02ff */
[----:B0-----:R-:W-:-:S05]  /*01b0*/  @!P0 LEA R6, R5, UR4, 0x2 ;  /* 0x0000000405068c11 */ /* 0x001fca000f8e10ff */
[C---:B------:R-:W-:Y:S02]  /*01c0*/  @!P0 IMAD R5, R9.reuse, 0x4, R6 ;  /* 0x0000000409058824 */ /* 0x040fe400078e0206 */
[----:B------:R-:W-:Y:S01]  /*01d0*/  @!P0 LDS R6, [R6+-0x4] ;  /* 0xfffffc0006068984 */ /* 0x000fe20000000800 */
[----:B------:R-:W-:-:S03]  /*01e0*/  IMAD.SHL.U32 R9, R9, 0x2, RZ ;  /* 0x0000000209097824 */ /* 0x000fc600078e00ff */
[----:B------:R-:W0:Y:S02]  /*01f0*/  @!P0 LDS R11, [R5+-0x4] ;  /* 0xfffffc00050b8984 */ /* 0x000e240000000800 */
[----:B0-----:R-:W-:-:S05]  /*0200*/  @!P0 IMAD.IADD R8, R6, 0x1, R11 ;  /* 0x0000000106088824 */ /* 0x001fca00078e020b */
[----:B------:R1:W-:Y:S01]  /*0210*/  @!P0 STS [R5+-0x4], R8 ;  /* 0xfffffc0805008388 */ /* 0x0003e20000000800 */
[----:B------:R-:W-:Y:S01]  /*0220*/  BAR.SYNC.DEFER_BLOCKING 0x0 ;  /* 0x0000000000007b1d */ /* 0x000fe20000010000 */
[----:B------:R-:W-:Y:S02]  /*0230*/  ISETP.GT.U32.AND P0, PT, R4, 0x1, PT ;  /* 0x000000010400780c */ /* 0x000fe40003f04070 */
[----:B------:R-:W-:-:S11]  /*0240*/  SHF.R.U32.HI R4, RZ, 0x1, R4 ;  /* 0x00000001ff047819 */ /* 0x000fd60000011604 */
[----:B-1----:R-:W-:Y:S05]  /*0250*/  @P0 BRA `(.L_x_48) ;  /* 0xfffffffc00cc0947 */ /* 0x002fea000383ffff */
[----:B------:R-:W-:Y:S01]  /*0260*/  ISETP.NE.AND P0, PT, R13, RZ, PT ;  /* 0x000000ff0d00720c */ /* 0x000fe20003f05270 */
[----:B------:R-:W-:-:S12]  /*0270*/  UMOV UR5, 0x1 ;  /* 0x0000000100057882 */ /* 0x000fd80000000000 */
[----:B------:R-:W-:-:S05]  /*0280*/  @!P0 LEA R4, R10, UR4, 0x3 ;  /* 0x000000040a048c11 */ /* 0x000fca000f8e18ff */
[----:B------:R0:W-:Y:S01]  /*0290*/  @!P0 STS [R4+-0x4], RZ ;  /* 0xfffffcff04008388 */ /* 0x0001e20000000800 */
[----:B------:R-:W-:Y:S06]  /*02a0*/  BAR.SYNC.DEFER_BLOCKING 0x0 ;  /* 0x0000000000007b1d */ /* 0x000fec0000010000 */
.L_x_49:
[----:B------:R-:W-:Y:S01]  /*02b0*/  ISETP.GE.U32.AND P0, PT, R13, UR5, PT ;  /* 0x000000050d007c0c */ /* 0x000fe2000bf06070 */
[----:B------:R-:W-:Y:S01]  /*02c0*/  USHF.L.U32 UR5, UR5, 0x1, URZ ;  /* 0x0000000105057899 */ /* 0x000fe200080006ff */
[----:B------:R-:W-:-:S11]  /*02d0*/  SHF.R.U32.HI R9, RZ, 0x1, R9 ;  /* 0x00000001ff097819 */ /* 0x000fd60000011609 */
[----:B0-----:R-:W-:-:S05]  /*02e0*/  @!P0 IMAD R4, R2, R9, RZ ;  /* 0x0000000902048224 */ /* 0x001fca00078e02ff */
[----:B------:R-:W-:-:S04]  /*02f0*/  @!P0 LEA R4, R4, UR4, 0x2 ;  /* 0x0000000404048c11 */ /* 0x000fc8000f8e10ff */
[----:B------:R-:W-:Y:S01]  /*0300*/  @!P0 LEA R6, R9, R4, 0x2 ;  /* 0x0000000409068211 */ /* 0x000fe200078e10ff */
[----:B------:R-:W-:Y:S04]  /*0310*/  @!P0 LDS R5, [R4+-0x4] ;  /* 0xfffffc0004058984 */ /* 0x000fe80000000800 */
[----:B------:R-:W0:Y:S02]  /*0320*/  @!P0 LDS R8, [R6+-0x4] ;  /* 0xfffffc0006088984 */ /* 0x000e240000000800 */
[----:B0-----:R-:W-:Y:S02]  /*0330*/  @!P0 IMAD.IADD R5, R5, 0x1, R8 ;  /* 0x0000000105058824 */ /* 0x001fe400078e0208 */
[----:B------:R1:W-:Y:S04]  /*0340*/  @!P0 STS [R4+-0x4], R8 ;  /* 0xfffffc0804008388 */ /* 0x0003e80000000800 */
[----:B------:R1:W-:Y:S01]  /*0350*/  @!P0 STS [R6+-0x4], R5 ;  /* 0xfffffc0506008388 */ /* 0x0003e20000000800 */
[----:B------:R-:W-:Y:S01]  /*0360*/  BAR.SYNC.DEFER_BLOCKING 0x0 ;  /* 0x0000000000007b1d */ /* 0x000fe20000010000 */
[----:B------:R-:W-:-:S13]  /*0370*/  ISETP.LE.U32.AND P0, PT, R3, UR5, PT ;  /* 0x0000000503007c0c */ /* 0x000fda000bf03070 */
[----:B-1----:R-:W-:Y:S05]  /*0380*/  @!P0 BRA `(.L_x_49) ;  /* 0xfffffffc00c88947 */ /* 0x002fea000383ffff */
[----:B------:R-:W0:Y:S01]  /*0390*/  LDCU UR4, c[0x0][0x390] ;  /* 0x00007200ff0477ac */ /* 0x000e220008000800 */
[----:B------:R-:W1:Y:S01]  /*03a0*/  LDC.64 R4, c[0x0][0x388] ;  /* 0x0000e200ff047b82 */ /* 0x000e620000000a00 */
[----:B0-----:R-:W-:Y:S02]  /*03b0*/  ISETP.GE.AND P0, PT, R0, UR4, PT ;  /* 0x0000000400007c0c */ /* 0x001fe4000bf06270 */
[----:B------:R-:W-:Y:S01]  /*03c0*/  ISETP.GE.AND P1, PT, R2, UR4, PT ;  /* 0x0000000402007c0c */ /* 0x000fe2000bf26270 */
[----:B-1----:R-:W-:-:S10]  /*03d0*/  IMAD.WIDE.U32 R2, R0, 0x4, R4 ;  /* 0x0000000400027825 */ /* 0x002fd400078e0004 */
[----:B------:R-:W0:Y:S04]  /*03e0*/  @!P0 LDS R9, [R7] ;  /* 0x0000000007098984 */ /* 0x000e280000000800 */
[----:B0-----:R0:W-:Y:S01]  /*03f0*/  @!P0 STG.E desc[UR6][R2.64], R9 ;  /* 0x0000000902008986 */ /* 0x0011e2000c101906 */
[----:B------:R-:W-:Y:S05]  /*0400*/  @P1 EXIT ;  /* 0x000000000000194d */ /* 0x000fea0003800000 */
[----:B------:R-:W1:Y:S04]  /*0410*/  LDS R7, [R7+0x4] ;  /* 0x0000040007077984 */ /* 0x000e680000000800 */
[----:B-1----:R-:W-:Y:S01]  /*0420*/  STG.E desc[UR6][R2.64+0x4], R7 ;  /* 0x0000040702007986 */ /* 0x002fe2000c101906 */
[----:B------:R-:W-:Y:S05]  /*0430*/  EXIT ;  /* 0x000000000000794d */ /* 0x000fea0003800000 */
.L_x_50:
        /* <DEDUP_REMOVED lines=12> */
.L_x_62:


//--------------------- .text._Z18native_scan_kernelPiS_i --------------------------
	.section	.text._Z18native_scan_kernelPiS_i,"ax",@progbits
	.align	128
        .global         _Z18native_scan_kernelPiS_i
        .type           _Z18native_scan_kernelPiS_i,@function
        .size           _Z18native_scan_kernelPiS_i,(.L_x_63 - _Z18native_scan_kernelPiS_i)
        .other          _Z18native_scan_kernelPiS_i,@"STO_CUDA_ENTRY STV_DEFAULT"
_Z18native_scan_kernelPiS_i:
.text._Z18native_scan_kernelPiS_i:
[----:B------:R-:W-:Y:S08]  /*0000*/  LDC R1, c[0x0][0x37c] ;  /* 0x0000df00ff017b82 */ /* 0x000ff00000000800 */
[----:B------:R-:W0:Y:S01]  /*0010*/  LDC R6, c[0x0][0x390] ;  /* 0x0000e400ff067b82 */ /* 0x000e220000000800 */
[----:B------:R-:W1:Y:S07]  /*0020*/  LDCU.64 UR4, c[0x0][0x358] ;  /* 0x00006b00ff0477ac */ /* 0x000e6e0008000a00 */
[----:B------:R-:W1:Y:S01]  /*0030*/  LDC.64 R2, c[0x0][0x388] ;  /* 0x0000e200ff027b82 */ /* 0x000e620000000a00 */
[----:B0-----:R-:W-:Y:S01]  /*0040*/  ISETP.GE.AND P0, PT, R6, 0x2, PT ;  /* 0x000000020600780c */ /* 0x001fe20003f06270 */
[----:B-1----:R0:W-:-:S12]  /*0050*/  STG.E desc[UR4][R2.64], RZ ;  /* 0x000000ff02007986 */ /* 0x0021d8000c101904 */
[----:B------:R-:W-:Y:S05]  /*0060*/  @!P0 EXIT ;  /* 0x000000000000894d */ /* 0x000fea0003800000 */
[----:B0-----:R-:W0:Y:S01]  /*0070*/  LDC.64 R2, c[0x0][0x380] ;  /* 0x0000e000ff027b82 */ /* 0x001e220000000a00 */
[C---:B------:R-:W-:Y:S01]  /*0080*/  VIADD R0, R6.reuse, 0xfffffffe ;  /* 0xfffffffe06007836 */ /* 0x040fe20000000000 */
[----:B------:R-:W-:-:S04]  /*0090*/  IADD3 R6, PT, PT, R6, -0x1, RZ ;  /* 0xffffffff06067810 */ /* 0x000fc80007ffe0ff */
[----:B------:R-:W-:Y:S01]  /*00a0*/  ISETP.GE.U32.AND P0, PT, R0, 0xf, PT ;  /* 0x0000000f0000780c */ /* 0x000fe20003f06070 */
[----:B------:R-:W-:Y:S01]  /*00b0*/  IMAD.MOV.U32 R0, RZ, RZ, 0x1 ;  /* 0x00000001ff007424 */ /* 0x000fe200078e00ff */
[----:B------:R-:W1:Y:S01]  /*00c0*/  LDC.64 R4, c[0x0][0x388] ;  /* 0x0000e200ff047b82 */ /* 0x000e620000000a00 */
[----:B------:R-:W-:-:S10]  /*00d0*/  LOP3.LUT R14, R6, 0xf, RZ, 0xc0, !PT ;  /* 0x0000000f060e7812 */ /* 0x000fd400078ec0ff */
[----:B------:R-:W-:Y:S05]  /*00e0*/  @!P0 BRA `(.L_x_51) ;  /* 0x0000000400248947 */ /* 0x000fea0003800000 */
[----:B------:R-:W-:Y:S02]  /*00f0*/  HFMA2 R10, -RZ, RZ, 0, 1.9073486328125e-06 ;  /* 0x00000020ff0a7431 */ /* 0x000fe400000001ff */
[----:B------:R-:W-:Y:S01]  /*0100*/  IMAD.MOV.U32 R11, RZ, RZ, 0x0 ;  /* 0x00000000ff0b7424 */ /* 0x000fe200078e00ff */
[----:B------:R-:W-:Y:S02]  /*0110*/  LOP3.LUT R7, R6, 0xfffffff0, RZ, 0xc0, !PT ;  /* 0xfffffff006077812 */ /* 0x000fe400078ec0ff */
[----:B------:R-:W-:-:S03]  /*0120*/  MOV R0, RZ ;  /* 0x000000ff00007202 */ /* 0x000fc60000000f00 */
[----:B------:R-:W-:Y:S02]  /*0130*/  IMAD.MOV R7, RZ, RZ, -R7 ;  /* 0x000000ffff077224 */ /* 0x000fe400078e0a07 */
[----:B-1----:R-:W-:-:S04]  /*0140*/  IMAD.WIDE.U32 R8, R4, 0x1, R10 ;  /* 0x0000000104087825 */ /* 0x002fc800078e000a */
[----:B0-----:R-:W-:Y:S01]  /*0150*/  IMAD.WIDE.U32 R10, R2, 0x1, R10 ;  /* 0x00000001020a7825 */ /* 0x001fe200078e000a */
[----:B------:R-:W-:-:S03]  /*0160*/  IADD3 R13, PT, PT, R9, R5, RZ ;  /* 0x00000005090d7210 */ /* 0x000fc60007ffe0ff */
[----:B------:R-:W-:Y:S01]  /*0170*/  IMAD.MOV.U32 R12, RZ, RZ, R8 ;  /* 0x000000ffff0c7224 */ /* 0x000fe200078e0008 */
[----:B------:R-:W-:Y:S01]  /*0180*/  IADD3 R15, PT, PT, R11, R3, RZ ;  /* 0x000000030b0f7210 */ /* 0x000fe20007ffe0ff */
[----:B------:R-:W-:-:S07]  /*0190*/  IMAD.MOV.U32 R16, RZ, RZ, R10 ;  /* 0x000000ffff107224 */ /* 0x000fce00078e000a */
.L_x_52:
[----:B------:R-:W-:Y:S01]  /*01a0*/  MOV R8, R16 ;  /* 0x0000001000087202 */ /* 0x000fe20000000f00 */
[----:B------:R-:W-:Y:S01]  /*01b0*/  IMAD.MOV.U32 R9, RZ, RZ, R15 ;  /* 0x000000ffff097224 */ /* 0x000fe200078e000f */
[----:B-1----:R-:W-:Y:S01]  /*01c0*/  MOV R10, R12 ;  /* 0x0000000c000a7202 */ /* 0x002fe20000000f00 */
[----:B------:R-:W-:-:S03]  /*01d0*/  IMAD.MOV.U32 R11, RZ, RZ, R13 ;  /* 0x000000ffff0b7224 */ /* 0x000fc600078e000d */
[----:B------:R-:W2:Y:S04]  /*01e0*/  LDG.E R13, desc[UR4][R8.64+-0x20] ;  /* 0xffffe004080d7981 */ /* 0x000ea8000c1e1900 */
[----:B------:R-:W2:Y:S02]  /*01f0*/  LDG.E R12, desc[UR4][R10.64+-0x20] ;  /* 0xffffe0040a0c7981 */ /* 0x000ea4000c1e1900 */
[----:B--2---:R-:W-:-:S05]  /*0200*/  IADD3 R13, PT, PT, R12, R13, RZ ;  /* 0x0000000d0c0d7210 */ /* 0x004fca0007ffe0ff */
[----:B------:R0:W-:Y:S04]  /*0210*/  STG.E desc[UR4][R10.64+-0x1c], R13 ;  /* 0xffffe40d0a007986 */ /* 0x0001e8000c101904 */
[----:B------:R-:W2:Y:S02]  /*0220*/  LDG.E R12, desc[UR4][R8.64+-0x1c] ;  /* 0xffffe404080c7981 */ /* 0x000ea4000c1e1900 */
[----:B--2---:R-:W-:-:S05]  /*0230*/  IMAD.IADD R15, R13, 0x1, R12 ;  /* 0x000000010d0f7824 */ /* 0x004fca00078e020c */
[----:B------:R1:W-:Y:S04]  /*0240*/  STG.E desc[UR4][R10.64+-0x18], R15 ;  /* 0xffffe80f0a007986 */ /* 0x0003e8000c101904 */
[----:B------:R-:W2:Y:S02]  /*0250*/  LDG.E R12, desc[UR4][R8.64+-0x18] ;  /* 0xffffe804080c7981 */ /* 0x000ea4000c1e1900 */
[----:B--2---:R-:W-:-:S05]  /*0260*/  IADD3 R17, PT, PT, R15, R12, RZ ;  /* 0x0000000c0f117210 */ /* 0x004fca0007ffe0ff */
[----:B------:R2:W-:Y:S04]  /*0270*/  STG.E desc[UR4][R10.64+-0x14], R17 ;  /* 0xffffec110a007986 */ /* 0x0005e8000c101904 */
[----:B------:R-:W3:Y:S02]  /*0280*/  LDG.E R12, desc[UR4][R8.64+-0x14] ;  /* 0xffffec04080c7981 */ /* 0x000ee4000c1e1900 */
[----:B---3--:R-:W-:-:S05]  /*0290*/  IMAD.IADD R19, R17, 0x1, R12 ;  /* 0x0000000111137824 */ /* 0x008fca00078e020c */
[----:B------:R3:W-:Y:S04]  /*02a0*/  STG.E desc[UR4][R10.64+-0x10], R19 ;  /* 0xfffff0130a007986 */ /* 0x0007e8000c101904 */
[----:B------:R-:W0:Y:S02]  /*02b0*/  LDG.E R12, desc[UR4][R8.64+-0x10] ;  /* 0xfffff004080c7981 */ /* 0x000e24000c1e1900 */
[----:B0-----:R-:W-:-:S05]  /*02c0*/  IADD3 R13, PT, PT, R19, R12, RZ ;  /* 0x0000000c130d7210 */ /* 0x001fca0007ffe0ff */
[----:B------:R0:W-:Y:S04]  /*02d0*/  STG.E desc[UR4][R10.64+-0xc], R13 ;  /* 0xfffff40d0a007986 */ /* 0x0001e8000c101904 */
[----:B------:R-:W1:Y:S02]  /*02e0*/  LDG.E R12, desc[UR4][R8.64+-0xc] ;  /* 0xfffff404080c7981 */ /* 0x000e64000c1e1900 */
[----:B-1----:R-:W-:-:S05]  /*02f0*/  IMAD.IADD R15, R13, 0x1, R12 ;  /* 0x000000010d0f7824 */ /* 0x002fca00078e020c */
        /* <DEDUP_REMOVED lines=18> */
[----:B------:R-:W-:Y:S04]  /*0420*/  STG.E desc[UR4][R10.64+0x10], R19 ;  /* 0x000010130a007986 */ /* 0x000fe8000c101904 */
[----:B------:R-:W0:Y:S02]  /*0430*/  LDG.E R12, desc[UR4][R8.64+0x10] ;  /* 0x00001004080c7981 */ /* 0x000e24000c1e1900 */
[----:B0-----:R-:W-:-:S05]  /*0440*/  IADD3 R13, PT, PT, R19, R12, RZ ;  /* 0x0000000c130d7210 */ /* 0x001fca0007ffe0ff */
[----:B------:R-:W-:Y:S04]  /*0450*/  STG.E desc[UR4][R10.64+0x14], R13 ;  /* 0x0000140d0a007986 */ /* 0x000fe8000c101904 */
[----:B------:R-:W1:Y:S02]  /*0460*/  LDG.E R12, desc[UR4][R8.64+0x14] ;  /* 0x00001404080c7981 */ /* 0x000e64000c1e1900 */
[----:B-1----:R-:W-:-:S05]  /*0470*/  IMAD.IADD R15, R13, 0x1, R12 ;  /* 0x000000010d0f7824 */ /* 0x002fca00078e020c */
[----:B------:R0:W-:Y:S04]  /*0480*/  STG.E desc[UR4][R10.64+0x18], R15 ;  /* 0x0000180f0a007986 */ /* 0x0001e8000c101904 */
[----:B------:R-:W2:Y:S01]  /*0490*/  LDG.E R12, desc[UR4][R8.64+0x18] ;  /* 0x00001804080c7981 */ /* 0x000ea2000c1e1900 */
[----:B------:R-:W-:Y:S02]  /*04a0*/  IADD3 R7, PT, PT, R7, 0x10, RZ ;  /* 0x0000001007077810 */ /* 0x000fe40007ffe0ff */
[----:B--2---:R-:W-:-:S05]  /*04b0*/  IADD3 R17, PT, PT, R15, R12, RZ ;  /* 0x0000000c0f117210 */ /* 0x004fca0007ffe0ff */
[----:B------:R1:W-:Y:S04]  /*04c0*/  STG.E desc[UR4][R10.64+0x1c], R17 ;  /* 0x00001c110a007986 */ /* 0x0003e8000c101904 */
[----:B------:R-:W2:Y:S01]  /*04d0*/  LDG.E R12, desc[UR4][R8.64+0x1c] ;  /* 0x00001c04080c7981 */ /* 0x000ea2000c1e1900 */
[----:B------:R-:W-:Y:S02]  /*04e0*/  ISETP.NE.AND P0, PT, R7, RZ, PT ;  /* 0x000000ff0700720c */ /* 0x000fe40003f05270 */
[----:B------:R-:W-:Y:S01]  /*04f0*/  IADD3 R16, P1, PT, R8, 0x40, RZ ;  /* 0x0000004008107810 */ /* 0x000fe20007f3e0ff */
[----:B------:R-:W-:-:S04]  /*0500*/  VIADD R0, R0, 0x10 ;  /* 0x0000001000007836 */ /* 0x000fc80000000000 */
[----:B0-----:R-:W-:Y:S02]  /*0510*/  IMAD.X R15, RZ, RZ, R9, P1 ;  /* 0x000000ffff0f7224 */ /* 0x001fe400008e0609 */
[----:B--2---:R-:W-:Y:S01]  /*0520*/  IMAD.IADD R19, R17, 0x1, R12 ;  /* 0x0000000111137824 */ /* 0x004fe200078e020c */
[----:B------:R-:W-:-:S04]  /*0530*/  IADD3 R12, P2, PT, R10, 0x40, RZ ;  /* 0x000000400a0c7810 */ /* 0x000fc80007f5e0ff */
[----:B------:R1:W-:Y:S01]  /*0540*/  STG.E desc[UR4][R10.64+0x20], R19 ;  /* 0x000020130a007986 */ /* 0x0003e2000c101904 */
[----:B------:R-:W-:Y:S01]  /*0550*/  IADD3.X R13, PT, PT, RZ, R11, RZ, P2, !PT ;  /* 0x0000000bff0d7210 */ /* 0x000fe200017fe4ff */
[----:B------:R-:W-:Y:S07]  /*0560*/  @P0 BRA `(.L_x_52) ;  /* 0xfffffffc000c0947 */ /* 0x000fee000383ffff */
[----:B------:R-:W-:-:S07]  /*0570*/  IADD3 R0, PT, PT, R0, 0x1, RZ ;  /* 0x0000000100007810 */ /* 0x000fce0007ffe0ff */
.L_x_51:
[----:B------:R-:W-:-:S13]  /*0580*/  ISETP.NE.AND P0, PT, R14, RZ, PT ;  /* 0x000000ff0e00720c */ /* 0x000fda0003f05270 */
[----:B------:R-:W-:Y:S05]  /*0590*/  @!P0 EXIT ;  /* 0x000000000000894d */ /* 0x000fea0003800000 */
[----:B------:R-:W-:Y:S02]  /*05a0*/  ISETP.GE.U32.AND P0, PT, R14, 0x8, PT ;  /* 0x000000080e00780c */ /* 0x000fe40003f06070 */
[----:B------:R-:W-:-:S04]  /*05b0*/  LOP3.LUT R7, R6, 0x7, RZ, 0xc0, !PT ;  /* 0x0000000706077812 */ /* 0x000fc800078ec0ff */
[----:B------:R-:W-:-:S07]  /*05c0*/  ISETP.NE.AND P1, PT, R7, RZ, PT ;  /* 0x000000ff0700720c */ /* 0x000fce0003f25270 */
[----:B------:R-:W-:Y:S06]  /*05d0*/  @!P0 BRA `(.L_x_53) ;  /* 0x0000000000c48947 */ /* 0x000fec0003800000 */
[----:B------:R-:W2:Y:S08]  /*05e0*/  LDC.64 R8, c[0x0][0x380] ;  /* 0x0000e000ff087b82 */ /* 0x000eb00000000a00 */
[----:B------:R-:W3:Y:S01]  /*05f0*/  LDC.64 R14, c[0x0][0x388] ;  /* 0x0000e200ff0e7b82 */ /* 0x000ee20000000a00 */
[----:B--2---:R-:W-:-:S05]  /*0600*/  IMAD.WIDE R8, R0, 0x4, R8 ;  /* 0x0000000400087825 */ /* 0x004fca00078e0208 */
[----:B-1----:R-:W2:Y:S01]  /*0610*/  LDG.E R17, desc[UR4][R8.64+-0x4] ;  /* 0xfffffc0408117981 */ /* 0x002ea2000c1e1900 */
[----:B---3--:R-:W-:-:S05]  /*0620*/  IMAD.WIDE R10, R0, 0x4, R14 ;  /* 0x00000004000a7825 */ /* 0x008fca00078e020e */
[----:B------:R-:W2:Y:S01]  /*0630*/  LDG.E R16, desc[UR4][R10.64+-0x4] ;  /* 0xfffffc040a107981 */ /* 0x000ea2000c1e1900 */
[----:B------:R-:W-:-:S04]  /*0640*/  IMAD.WIDE.U32 R12, R0, 0x4, R14 ;  /* 0x00000004000c7825 */ /* 0x000fc800078e000e */
[----:B--2---:R-:W-:-:S05]  /*0650*/  IMAD.IADD R21, R16, 0x1, R17 ;  /* 0x0000000110157824 */ /* 0x004fca00078e0211 */
[----:B------:R1:W-:Y:S04]  /*0660*/  STG.E desc[UR4][R12.64], R21 ;  /* 0x000000150c007986 */ /* 0x0003e8000c101904 */
[----:B------:R-:W2:Y:S01]  /*0670*/  LDG.E R18, desc[UR4][R8.64] ;  /* 0x0000000408127981 */ /* 0x000ea2000c1e1900 */
[----:B------:R-:W-:-:S05]  /*0680*/  IADD3 R17, PT, PT, R0, 0x1, RZ ;  /* 0x0000000100117810 */ /* 0x000fca0007ffe0ff */
[----:B------:R-:W-:-:S04]  /*0690*/  IMAD.WIDE.U32 R16, R17, 0x4, R14 ;  /* 0x0000000411107825 */ /* 0x000fc800078e000e */
[----:B--2---:R-:W-:-:S05]  /*06a0*/  IMAD.IADD R23, R21, 0x1, R18 ;  /* 0x0000000115177824 */ /* 0x004fca00078e0212 */
[----:B------:R2:W-:Y:S04]  /*06b0*/  STG.E desc[UR4][R16.64], R23 ;  /* 0x0000001710007986 */ /* 0x0005e8000c101904 */
[----:B------:R-:W3:Y:S04]  /*06c0*/  LDG.E R20, desc[UR4][R10.64+0x4] ;  /* 0x000004040a147981 */ /* 0x000ee8000c1e1900 */
[----:B------:R-:W3:Y:S01]  /*06d0*/  LDG.E R25, desc[UR4][R8.64+0x4] ;  /* 0x0000040408197981 */ /* 0x000ee2000c1e1900 */
[----:B------:R-:W-:-:S05]  /*06e0*/  IADD3 R19, PT, PT, R0, 0x2, RZ ;  /* 0x0000000200137810 */ /* 0x000fca0007ffe0ff */
[----:B------:R-:W-:-:S04]  /*06f0*/  IMAD.WIDE.U32 R18, R19, 0x4, R14 ;  /* 0x0000000413127825 */ /* 0x000fc800078e000e */
[----:B---3--:R-:W-:-:S05]  /*0700*/  IMAD.IADD R25, R20, 0x1, R25 ;  /* 0x0000000114197824 */ /* 0x008fca00078e0219 */
[----:B------:R3:W-:Y:S04]  /*0710*/  STG.E desc[UR4][R18.64], R25 ;  /* 0x0000001912007986 */ /* 0x0007e8000c101904 */
[----:B------:R-:W4:Y:S04]  /*0720*/  LDG.E R22, desc[UR4][R10.64+0x8] ;  /* 0x000008040a167981 */ /* 0x000f28000c1e1900 */
[----:B------:R-:W4:Y:S01]  /*0730*/  LDG.E R27, desc[UR4][R8.64+0x8] ;  /* 0x00000804081b7981 */ /* 0x000f22000c1e1900 */
[----:B-1----:R-:W-:-:S05]  /*0740*/  IADD3 R21, PT, PT, R0, 0x3, RZ ;  /* 0x0000000300157810 */ /* 0x002fca0007ffe0ff */
[----:B------:R-:W-:-:S04]  /*0750*/  IMAD.WIDE.U32 R20, R21, 0x4, R14 ;  /* 0x0000000415147825 */ /* 0x000fc800078e000e */
[----:B----4-:R-:W-:-:S05]  /*0760*/  IMAD.IADD R27, R22, 0x1, R27 ;  /* 0x00000001161b7824 */ /* 0x010fca00078e021b */
[----:B------:R1:W-:Y:S04]  /*0770*/  STG.E desc[UR4][R20.64], R27 ;  /* 0x0000001b14007986 */ /* 0x0003e8000c101904 */
[----:B------:R-:W4:Y:S04]  /*0780*/  LDG.E R22, desc[UR4][R10.64+0xc] ;  /* 0x00000c040a167981 */ /* 0x000f28000c1e1900 */
[----:B--2---:R-:W4:Y:S01]  /*0790*/  LDG.E R23, desc[UR4][R8.64+0xc] ;  /* 0x00000c0408177981 */ /* 0x004f22000c1e1900 */
[----:B------:R-:W-:-:S05]  /*07a0*/  IADD3 R17, PT, PT, R0, 0x4, RZ ;  /* 0x0000000400117810 */ /* 0x000fca0007ffe0ff */
[----:B------:R-:W-:-:S04]  /*07b0*/  IMAD.WIDE.U32 R16, R17, 0x4, R14 ;  /* 0x0000000411107825 */ /* 0x000fc800078e000e */
[----:B----4-:R-:W-:-:S05]  /*07c0*/  IMAD.IADD R23, R22, 0x1, R23 ;  /* 0x0000000116177824 */ /* 0x010fca00078e0217 */
[----:B------:R2:W-:Y:S04]  /*07d0*/  STG.E desc[UR4][R16.64], R23 ;  /* 0x0000001710007986 */ /* 0x0005e8000c101904 */
[----:B------:R-:W4:Y:S04]  /*07e0*/  LDG.E R22, desc[UR4][R10.64+0x10] ;  /* 0x000010040a167981 */ /* 0x000f28000c1e1900 */
[----:B---3--:R-:W4:Y:S01]  /*07f0*/  LDG.E R25, desc[UR4][R8.64+0x10] ;  /* 0x0000100408197981 */ /* 0x008f22000c1e1900 */
[----:B------:R-:W-:-:S05]  /*0800*/  IADD3 R19, PT, PT, R0, 0x5, RZ ;  /* 0x0000000500137810 */ /* 0x000fca0007ffe0ff */
[----:B------:R-:W-:-:S04]  /*0810*/  IMAD.WIDE.U32 R18, R19, 0x4, R14 ;  /* 0x0000000413127825 */ /* 0x000fc800078e000e */
[----:B----4-:R-:W-:-:S05]  /*0820*/  IMAD.IADD R25, R22, 0x1, R25 ;  /* 0x0000000116197824 */ /* 0x010fca00078e0219 */
[----:B------:R3:W-:Y:S04]  /*0830*/  STG.E desc[UR4][R18.64], R25 ;  /* 0x0000001912007986 */ /* 0x0007e8000c101904 */
[----:B-1----:R-:W4:Y:S04]  /*0840*/  LDG.E R20, desc[UR4][R10.64+0x14] ;  /* 0x000014040a147981 */ /* 0x002f28000c1e1900 */
[----:B------:R-:W4:Y:S01]  /*0850*/  LDG.E R27, desc[UR4][R8.64+0x14] ;  /* 0x00001404081b7981 */ /* 0x000f22000c1e1900 */
[----:B------:R-:W-:-:S05]  /*0860*/  IADD3 R21, PT, PT, R0, 0x6, RZ ;  /* 0x0000000600157810 */ /* 0x000fca0007ffe0ff */
[----:B------:R-:W-:-:S04]  /*0870*/  IMAD.WIDE.U32 R14, R21, 0x4, R14 ;  /* 0x00000004150e7825 */ /* 0x000fc800078e000e */
[----:B----4-:R-:W-:-:S05]  /*0880*/  IMAD.IADD R27, R20, 0x1, R27 ;  /* 0x00000001141b7824 */ /* 0x010fca00078e021b */
[----:B------:R3:W-:Y:S04]  /*0890*/  STG.E desc[UR4][R14.64], R27 ;  /* 0x0000001b0e007986 */ /* 0x0007e8000c101904 */
[----:B--2---:R-:W2:Y:S04]  /*08a0*/  LDG.E R16, desc[UR4][R10.64+0x18] ;  /* 0x000018040a107981 */ /* 0x004ea8000c1e1900 */
[----:B------:R-:W2:Y:S01]  /*08b0*/  LDG.E R17, desc[UR4][R8.64+0x18] ;  /* 0x0000180408117981 */ /* 0x000ea2000c1e1900 */
[----:B------:R-:W-:Y:S01]  /*08c0*/  VIADD R0, R0, 0x8 ;  /* 0x0000000800007836 */ /* 0x000fe20000000000 */
[----:B--2---:R-:W-:-:S05]  /*08d0*/  IADD3 R17, PT, PT, R16, R17, RZ ;  /* 0x0000001110117210 */ /* 0x004fca0007ffe0ff */
[----:B------:R3:W-:Y:S02]  /*08e0*/  STG.E desc[UR4][R12.64+0x1c], R17 ;  /* 0x00001c110c007986 */ /* 0x0007e4000c101904 */
.L_x_53:
[----:B------:R-:W-:Y:S05]  /*08f0*/  @!P1 EXIT ;  /* 0x000000000000994d */ /* 0x000fea0003800000 */
[----:B------:R-:W-:Y:S02]  /*0900*/  ISETP.GE.U32.AND P0, PT, R7, 0x4, PT ;  /* 0x000000040700780c */ /* 0x000fe40003f06070 */
[----:B------:R-:W-:-:S04]  /*0910*/  LOP3.LUT R6, R6, 0x3, RZ, 0xc0, !PT ;  /* 0x0000000306067812 */ /* 0x000fc800078ec0ff */
[----:B------:R-:W-:-:S07]  /*0920*/  ISETP.NE.AND P1, PT, R6, RZ, PT ;  /* 0x000000ff0600720c */ /* 0x000fce0003f25270 */
[----:B------:R-:W-:Y:S06]  /*0930*/  @!P0 BRA `(.L_x_54) ;  /* 0x0000000000648947 */ /* 0x000fec0003800000 */
[----:B-1----:R-:W1:Y:S08]  /*0940*/  LDC.64 R10, c[0x0][0x380] ;  /* 0x0000e000ff0a7b82 */ /* 0x002e700000000a00 */
[----:B---3--:R-:W2:Y:S01]  /*0950*/  LDC.64 R14, c[0x0][0x388] ;  /* 0x0000e200ff0e7b82 */ /* 0x008ea20000000a00 */
[----:B-1----:R-:W-:-:S05]  /*0960*/  IMAD.WIDE R10, R0, 0x4, R10 ;  /* 0x00000004000a7825 */ /* 0x002fca00078e020a */
[----:B------:R-:W3:Y:S01]  /*0970*/  LDG.E R16, desc[UR4][R10.64+-0x4] ;  /* 0xfffffc040a107981 */ /* 0x000ee2000c1e1900 */
[----:B--2---:R-:W-:-:S05]  /*0980*/  IMAD.WIDE R12, R0, 0x4, R14 ;  /* 0x00000004000c7825 */ /* 0x004fca00078e020e */
[----:B------:R-:W3:Y:S01]  /*0990*/  LDG.E R7, desc[UR4][R12.64+-0x4] ;  /* 0xfffffc040c077981 */ /* 0x000ee2000c1e1900 */
[----:B------:R-:W-:Y:S01]  /*09a0*/  IMAD.WIDE.U32 R8, R0, 0x4, R14 ;  /* 0x0000000400087825 */ /* 0x000fe200078e000e */
[----:B---3--:R-:W-:-:S05]  /*09b0*/  IADD3 R7, PT, PT, R7, R16, RZ ;  /* 0x0000001007077210 */ /* 0x008fca0007ffe0ff */
[----:B------:R1:W-:Y:S04]  /*09c0*/  STG.E desc[UR4][R8.64], R7 ;  /* 0x0000000708007986 */ /* 0x0003e8000c101904 */
[----:B------:R-:W2:Y:S01]  /*09d0*/  LDG.E R18, desc[UR4][R10.64] ;  /* 0x000000040a127981 */ /* 0x000ea2000c1e1900 */
[----:B------:R-:W-:-:S04]  /*09e0*/  VIADD R17, R0, 0x1 ;  /* 0x0000000100117836 */ /* 0x000fc80000000000 */
[----:B------:R-:W-:Y:S01]  /*09f0*/  IMAD.WIDE.U32 R16, R17, 0x4, R14 ;  /* 0x0000000411107825 */ /* 0x000fe200078e000e */
[----:B--2---:R-:W-:-:S05]  /*0a00*/  IADD3 R19, PT, PT, R7, R18, RZ ;  /* 0x0000001207137210 */ /* 0x004fca0007ffe0ff */
[----:B------:R2:W-:Y:S04]  /*0a10*/  STG.E desc[UR4][R16.64], R19 ;  /* 0x0000001310007986 */ /* 0x0005e8000c101904 */
[----:B------:R-:W3:Y:S04]  /*0a20*/  LDG.E R18, desc[UR4][R12.64+0x4] ;  /* 0x000004040c127981 */ /* 0x000ee8000c1e1900 */
[----:B------:R-:W3:Y:S01]  /*0a30*/  LDG.E R21, desc[UR4][R10.64+0x4] ;  /* 0x000004040a157981 */ /* 0x000ee2000c1e1900 */
[----:B------:R-:W-:-:S04]  /*0a40*/  VIADD R23, R0, 0x2 ;  /* 0x0000000200177836 */ /* 0x000fc80000000000 */
[----:B------:R-:W-:Y:S01]  /*0a50*/  IMAD.WIDE.U32 R14, R23, 0x4, R14 ;  /* 0x00000004170e7825 */ /* 0x000fe200078e000e */
[----:B---3--:R-:W-:-:S05]  /*0a60*/  IADD3 R21, PT, PT, R18, R21, RZ ;  /* 0x0000001512157210 */ /* 0x008fca0007ffe0ff */
[----:B------:R2:W-:Y:S04]  /*0a70*/  STG.E desc[UR4][R14.64], R21 ;  /* 0x000000150e007986 */ /* 0x0005e8000c101904 */
[----:B-1----:R-:W3:Y:S04]  /*0a80*/  LDG.E R7, desc[UR4][R12.64+0x8] ;  /* 0x000008040c077981 */ /* 0x002ee8000c1e1900 */
[----:B------:R-:W3:Y:S01]  /*0a90*/  LDG.E R18, desc[UR4][R10.64+0x8] ;  /* 0x000008040a127981 */ /* 0x000ee2000c1e1900 */
[----:B------:R-:W-:Y:S01]  /*0aa0*/  IADD3 R0, PT, PT, R0, 0x4, RZ ;  /* 0x0000000400007810 */ /* 0x000fe20007ffe0ff */
[----:B---3--:R-:W-:-:S05]  /*0ab0*/  IMAD.IADD R7, R7, 0x1, R18 ;  /* 0x0000000107077824 */ /* 0x008fca00078e0212 */
[----:B------:R2:W-:Y:S02]  /*0ac0*/  STG.E desc[UR4][R8.64+0xc], R7 ;  /* 0x00000c0708007986 */ /* 0x0005e4000c101904 */
.L_x_54:
[----:B------:R-:W-:Y:S05]  /*0ad0*/  @!P1 EXIT ;  /* 0x000000000000994d */ /* 0x000fea0003800000 */
[----:B--2---:R-:W2:Y:S01]  /*0ae0*/  LDC.64 R8, c[0x0][0x388] ;  /* 0x0000e200ff087b82 */ /* 0x004ea20000000a00 */
[----:B-1----:R-:W-:Y:S01]  /*0af0*/  IADD3 R4, P0, PT, R4, -0x4, RZ ;  /* 0xfffffffc04047810 */ /* 0x002fe20007f1e0ff */
[----:B------:R-:W-:Y:S01]  /*0b00*/  IMAD.MOV R10, RZ, RZ, -R6 ;  /* 0x000000ffff0a7224 */ /* 0x000fe200078e0a06 */
[----:B0-----:R-:W-:Y:S02]  /*0b10*/  IADD3 R2, P1, PT, R2, -0x4, RZ ;  /* 0xfffffffc02027810 */ /* 0x001fe40007f3e0ff */
[----:B------:R-:W-:Y:S02]  /*0b20*/  IADD3.X R5, PT, PT, R5, -0x1, RZ, P0, !PT ;  /* 0xffffffff05057810 */ /* 0x000fe400007fe4ff */
[----:B------:R-:W-:Y:S01]  /*0b30*/  IADD3.X R3, PT, PT, R3, -0x1, RZ, P1, !PT ;  /* 0xffffffff03037810 */ /* 0x000fe20000ffe4ff */
[----:B--2---:R-:W-:-:S04]  /*0b40*/  IMAD.WIDE.U32 R8, R0, 0x4, R8 ;  /* 0x0000000400087825 */ /* 0x004fc800078e0008 */
[----:B---3--:R-:W-:Y:S01]  /*0b50*/  IMAD.MOV.U32 R12, RZ, RZ, R8 ;  /* 0x000000ffff0c7224 */ /* 0x008fe200078e0008 */
[----:B------:R-:W-:-:S07]  /*0b60*/  MOV R13, R9 ;  /* 0x00000009000d7202 */ /* 0x000fce0000000f00 */
.L_x_55:
[----:B0-----:R-:W-:-:S04]  /*0b70*/  IMAD.WIDE R6, R0, 0x4, R4 ;  /* 0x0000000400067825 */ /* 0x001fc800078e0204 */
[----:B------:R-:W-:Y:S02]  /*0b80*/  IMAD.WIDE R8, R0, 0x4, R2 ;  /* 0x0000000400087825 */ /* 0x000fe400078e0202 */
[----:B------:R0:W2:Y:S04]  /*0b90*/  LDG.E R6, desc[UR4][R6.64] ;  /* 0x0000000406067981 */ /* 0x0000a8000c1e1900 */
[----:B------:R-:W2:Y:S01]  /*0ba0*/  LDG.E R9, desc[UR4][R8.64] ;  /* 0x0000000408097981 */ /* 0x000ea2000c1e1900 */
[----:B------:R-:W-:Y:S01]  /*0bb0*/  VIADD R10, R10, 0x1 ;  /* 0x000000010a0a7836 */ /* 0x000fe20000000000 */
[----:B------:R-:W-:-:S04]  /*0bc0*/  IADD3 R0, PT, PT, R0, 0x1, RZ ;  /* 0x0000000100007810 */ /* 0x000fc80007ffe0ff */
[----:B------:R-:W-:Y:S02]  /*0bd0*/  ISETP.NE.AND P0, PT, R10, RZ, PT ;  /* 0x000000ff0a00720c */ /* 0x000fe40003f05270 */
[----:B0-----:R-:W-:Y:S02]  /*0be0*/  MOV R7, R13 ;  /* 0x0000000d00077202 */ /* 0x001fe40000000f00 */
[----:B--2---:R-:W-:Y:S01]  /*0bf0*/  IADD3 R11, PT, PT, R6, R9, RZ ;  /* 0x00000009060b7210 */ /* 0x004fe20007ffe0ff */
[----:B------:R-:W-:Y:S01]  /*0c00*/  IMAD.MOV.U32 R6, RZ, RZ, R12 ;  /* 0x000000ffff067224 */ /* 0x000fe200078e000c */
[----:B------:R-:W-:-:S04]  /*0c10*/  IADD3 R12, P1, PT, R12, 0x4, RZ ;  /* 0x000000040c0c7810 */ /* 0x000fc80007f3e0ff */
[----:B------:R0:W-:Y:S01]  /*0c20*/  STG.E desc[UR4][R6.64], R11 ;  /* 0x0000000b06007986 */ /* 0x0001e2000c101904 */
[----:B------:R-:W-:Y:S02]  /*0c30*/  IMAD.X R13, RZ, RZ, R13, P1 ;  /* 0x000000ffff0d7224 */ /* 0x000fe400008e060d */
[----:B------:R-:W-:Y:S06]  /*0c40*/  @P0 BRA `(.L_x_55) ;  /* 0xfffffffc00c80947 */ /* 0x000fec000383ffff */
[----:B------:R-:W-:Y:S05]  /*0c50*/  EXIT ;  /* 0x000000000000794d */ /* 0x000fea0003800000 */
.L_x_56:
        /* <DEDUP_REMOVED lines=10> */
.L_x_63:


//--------------------- .text._Z14warm_up_kernelPi --------------------------
	.section	.text._Z14warm_up_kernelPi,"ax",@progbits
	.align	128
        .global         _Z14warm_up_kernelPi
        .type           _Z14warm_up_kernelPi,@function
        .size           _Z14warm_up_kernelPi,(.L_x_64 - _Z14warm_up_kernelPi)
        .other          _Z14warm_up_kernelPi,@"STO_CUDA_ENTRY STV_DEFAULT"
_Z14warm_up_kernelPi:
.text._Z14warm_up_kernelPi:
[----:B------:R-:W-:Y:S01]  /*0000*/  LDC R1, c[0x0][0x37c] ;  /* 0x0000df00ff017b82 */ /* 0x000fe20000000800 */
[----:B------:R-:W0:Y:S07]  /*0010*/  S2R R5, SR_TID.X ;  /* 0x0000000000057919 */ /* 0x000e2e0000002100 */
[----:B------:R-:W0:Y:S01]  /*0020*/  LDC.64 R2, c[0x0][0x380] ;  /* 0x0000e000ff027b82 */ /* 0x000e220000000a00 */
[----:B------:R-:W1:Y:S01]  /*0030*/  LDCU.64 UR4, c[0x0][0x358] ;  /* 0x00006b00ff0477ac */ /* 0x000e620008000a00 */
[----:B0-----:R-:W-:-:S05]  /*0040*/  IMAD.WIDE.U32 R2, R5, 0x4, R2 ;  /* 0x0000000405027825 */ /* 0x001fca00078e0002 */
[----:B-1----:R-:W2:Y:S02]  /*0050*/  LDG.E R0, desc[UR4][R2.64] ;  /* 0x0000000402007981 */ /* 0x002ea4000c1e1900 */
[----:B--2---:R-:W-:-:S05]  /*0060*/  IADD3 R5, PT, PT, R0, R5, RZ ;  /* 0x0000000500057210 */ /* 0x004fca0007ffe0ff */
[----:B------:R-:W-:Y:S01]  /*0070*/  STG.E desc[UR4][R2.64], R5 ;  /* 0x0000000502007986 */ /* 0x000fe2000c101904 */
[----:B------:R-:W-:Y:S05]  /*0080*/  EXIT ;  /* 0x000000000000794d */ /* 0x000fea0003800000 */
.L_x_57:
        /* <DEDUP_REMOVED lines=15> */
.L_x_64:


//--------------------- .nv.shared._Z10add_kernelPiS_i --------------------------
	.section	.nv.shared._Z10add_kernelPiS_i,"aw",@nobits
	.sectionflags	@""
	.align	16
	.zero		1024


//--------------------- .nv.shared.reserved.0     --------------------------
	.section	.nv.shared.reserved.0,"aw",@nobits
	.weak		__nv_reservedSMEM_offset_0_alias
	.size		__nv_reservedSMEM_offset_0_alias, 0, 64
	.other		__nv_reservedSMEM_offset_0_alias,@"STO_CUDA_RESERVED_SHARED STV_DEFAULT"
__nv_reservedSMEM_offset_0_alias:
	.zero		0
	.zero		64


//--------------------- .nv.shared._Z31parallel_large_scan_bcao_kernelPiS_iS_ --------------------------
	.section	.nv.shared._Z31parallel_large_scan_bcao_kernelPiS_iS_,"aw",@nobits
	.sectionflags	@""
	.align	16
.nv.shared._Z31parallel_large_scan_bcao_kernelPiS_iS_:
	.zero		9472


//--------------------- .nv.shared._Z26parallel_large_scan_kernelPiS_iS_ --------------------------
	.section	.nv.shared._Z26parallel_large_scan_kernelPiS_iS_,"aw",@nobits
	.sectionflags	@""
	.align	16
.nv.shared._Z26parallel_large_scan_kernelPiS_iS_:
	.zero		9216


//--------------------- .nv.shared._Z31parallel_block_scan_bcao_kernelPiS_i --------------------------
	.section	.nv.shared._Z31parallel_block_scan_bcao_kernelPiS_i,"aw",@nobits
	.sectionflags	@""
	.align	16
	.zero		1024


//--------------------- .nv.shared._Z26parallel_block_scan_kernelPiS_i --------------------------
	.section	.nv.shared._Z26parallel_block_scan_kernelPiS_i,"aw",@nobits
	.sectionflags	@""
	.align	16
	.zero		1024


//--------------------- .nv.shared._Z18native_scan_kernelPiS_i --------------------------
	.section	.nv.shared._Z18native_scan_kernelPiS_i,"aw",@nobits
	.sectionflags	@""
	.align	16
	.zero		1024


//--------------------- .nv.shared._Z14warm_up_kernelPi --------------------------
	.section	.nv.shared._Z14warm_up_kernelPi,"aw",@nobits
	.sectionflags	@""
	.align	16
	.zero		1024


//--------------------- .nv.constant0._Z10add_kernelPiS_i --------------------------
	.section	.nv.constant0._Z10add_kernelPiS_i,"a",@progbits
	.sectionflags	@""
	.align	4
.nv.constant0._Z10add_kernelPiS_i:
	.zero		916


//--------------------- .nv.constant0._Z31parallel_large_scan_bcao_kernelPiS_iS_ --------------------------
	.section	.nv.constant0._Z31parallel_large_scan_bcao_kernelPiS_iS_,"a",@progbits
	.sectionflags	@""
	.align	4
.nv.constant0._Z31parallel_large_scan_bcao_kernelPiS_iS_:
	.zero		928


//--------------------- .nv.constant0._Z26parallel_large_scan_kernelPiS_iS_ --------------------------
	.section	.nv.constant0._Z26parallel_large_scan_kernelPiS_iS_,"a",@progbits
	.sectionflags	@""
	.align	4
.nv.constant0._Z26parallel_large_scan_kernelPiS_iS_:
	.zero		928


//--------------------- .nv.constant0._Z31parallel_block_scan_bcao_kernelPiS_i --------------------------
	.section	.nv.constant0._Z31parallel_block_scan_bcao_kernelPiS_i,"a",@progbits
	.sectionflags	@""
	.align	4
.nv.constant0._Z31parallel_block_scan_bcao_kernelPiS_i:
	.zero		916


//--------------------- .nv.constant0._Z26parallel_block_scan_kernelPiS_i --------------------------
	.section	.nv.constant0._Z26parallel_block_scan_kernelPiS_i,"a",@progbits
	.sectionflags	@""
	.align	4
.nv.constant0._Z26parallel_block_scan_kernelPiS_i:
	.zero		916


//--------------------- .nv.constant0._Z18native_scan_kernelPiS_i --------------------------
	.section	.nv.constant0._Z18native_scan_kernelPiS_i,"a",@progbits
	.sectionflags	@""
	.align	4
.nv.constant0._Z18native_scan_kernelPiS_i:
	.zero		916


//--------------------- .nv.constant0._Z14warm_up_kernelPi --------------------------
	.section	.nv.constant0._Z14warm_up_kernelPi,"a",@progbits
	.sectionflags	@""
	.align	4
.nv.constant0._Z14warm_up_kernelPi:
	.zero		904


//--------------------- SYMBOLS --------------------------

	.type		.nv.reservedSmem.offset0,@object
	.size		.nv.reservedSmem.offset0,0x4
	.type		.nv.reservedSmem.cap,@object
	.size		.nv.reservedSmem.cap,0x4
